//
// Generated by NVIDIA NVVM Compiler
//
// Compiler Build ID: CL-36424714
// Cuda compilation tools, release 13.0, V13.0.88
// Based on NVVM 20.0.0
//

.version 9.0
.target sm_100
.address_size 64

	// .globl	tls_search_kernel
.extern .shared .align 16 .b8 shared_mem[];

.visible .entry tls_search_kernel(
	.param .u64 .ptr .align 1 tls_search_kernel_param_0,
	.param .u64 .ptr .align 1 tls_search_kernel_param_1,
	.param .u64 .ptr .align 1 tls_search_kernel_param_2,
	.param .u64 .ptr .align 1 tls_search_kernel_param_3,
	.param .u32 tls_search_kernel_param_4,
	.param .u32 tls_search_kernel_param_5,
	.param .u64 .ptr .align 1 tls_search_kernel_param_6,
	.param .u64 .ptr .align 1 tls_search_kernel_param_7,
	.param .u64 .ptr .align 1 tls_search_kernel_param_8,
	.param .u64 .ptr .align 1 tls_search_kernel_param_9
)
{
	.reg .pred 	%p<85>;
	.reg .b16 	%rs<17>;
	.reg .b32 	%r<209>;
	.reg .b32 	%f<412>;
	.reg .b64 	%rd<31>;

	ld.param.u64 	%rd4, [tls_search_kernel_param_0];
	ld.param.u64 	%rd5, [tls_search_kernel_param_1];
	ld.param.u64 	%rd6, [tls_search_kernel_param_2];
	ld.param.u64 	%rd7, [tls_search_kernel_param_3];
	ld.param.u32 	%r83, [tls_search_kernel_param_4];
	ld.param.u32 	%r84, [tls_search_kernel_param_5];
	ld.param.u64 	%rd10, [tls_search_kernel_param_8];
	ld.param.u64 	%rd11, [tls_search_kernel_param_9];
	shl.b32 	%r1, %r83, 3;
	mov.u32 	%r2, %ctaid.x;
	setp.ge.s32 	%p1, %r2, %r84;
	@%p1 bra 	$L__BB0_87;
	cvta.to.global.u64 	%rd12, %rd7;
	mul.wide.u32 	%rd13, %r2, 4;
	add.s64 	%rd14, %rd12, %rd13;
	ld.global.nc.f32 	%f1, [%rd14];
	mov.u32 	%r3, %tid.x;
	setp.ge.s32 	%p2, %r3, %r83;
	@%p2 bra 	$L__BB0_4;
	mov.u32 	%r4, %ntid.x;
	cvta.to.global.u64 	%rd1, %rd4;
	mov.u32 	%r86, shared_mem;
	mov.u32 	%r181, %r3;
$L__BB0_3:
	mul.wide.s32 	%rd15, %r181, 4;
	add.s64 	%rd16, %rd1, %rd15;
	ld.global.nc.f32 	%f81, [%rd16];
	div.rn.f32 	%f82, %f81, %f1;
	cvt.rmi.f32.f32 	%f83, %f82;
	sub.f32 	%f84, %f82, %f83;
	shl.b32 	%r85, %r181, 2;
	add.s32 	%r87, %r86, %r85;
	st.shared.f32 	[%r87], %f84;
	add.s32 	%r181, %r181, %r4;
	setp.lt.s32 	%p3, %r181, %r83;
	@%p3 bra 	$L__BB0_3;
$L__BB0_4:
	shl.b32 	%r88, %r83, 2;
	mov.u32 	%r89, shared_mem;
	add.s32 	%r7, %r89, %r88;
	add.s32 	%r8, %r7, %r88;
	setp.ge.s32 	%p4, %r3, %r83;
	bar.sync 	0;
	@%p4 bra 	$L__BB0_7;
	mov.u32 	%r9, %ntid.x;
	cvta.to.global.u64 	%rd2, %rd5;
	cvta.to.global.u64 	%rd3, %rd6;
	mov.u32 	%r182, %r3;
$L__BB0_6:
	mul.wide.s32 	%rd17, %r182, 4;
	add.s64 	%rd18, %rd2, %rd17;
	ld.global.nc.f32 	%f85, [%rd18];
	shl.b32 	%r90, %r182, 2;
	add.s32 	%r91, %r7, %r90;
	st.shared.f32 	[%r91], %f85;
	add.s64 	%rd19, %rd3, %rd17;
	ld.global.nc.f32 	%f86, [%rd19];
	add.s32 	%r92, %r8, %r90;
	st.shared.f32 	[%r92], %f86;
	add.s32 	%r182, %r182, %r9;
	setp.lt.s32 	%p5, %r182, %r83;
	@%p5 bra 	$L__BB0_6;
$L__BB0_7:
	bar.sync 	0;
	setp.ne.s32 	%p6, %r3, 0;
	@%p6 bra 	$L__BB0_50;
	add.s32 	%r12, %r83, -1;
	setp.lt.s32 	%p7, %r83, 2;
	@%p7 bra 	$L__BB0_50;
	add.s32 	%r13, %r83, -2;
	cvt.u16.u32 	%rs1, %r83;
	mov.b32 	%r184, 0;
	mov.b16 	%rs15, 0;
	mov.u16 	%rs16, %rs15;
	mov.u32 	%r183, %r12;
$L__BB0_10:
	sub.s32 	%r94, %r184, %r83;
	setp.gt.s32 	%p8, %r94, -2;
	@%p8 bra 	$L__BB0_49;
	sub.s32 	%r96, %r13, %r184;
	setp.lt.u32 	%p9, %r96, 7;
	mov.b32 	%r187, 0;
	@%p9 bra 	$L__BB0_30;
	and.b32  	%r187, %r183, -8;
	mov.b32 	%r185, 0;
$L__BB0_13:
	.pragma "nounroll";
	shl.b32 	%r98, %r185, 2;
	add.s32 	%r18, %r89, %r98;
	ld.shared.v2.f32 	{%f2, %f378}, [%r18];
	setp.leu.f32 	%p10, %f2, %f378;
	add.s32 	%r19, %r7, %r98;
	add.s32 	%r20, %r18, %r1;
	@%p10 bra 	$L__BB0_15;
	st.shared.v2.f32 	[%r18], {%f378, %f2};
	ld.shared.f32 	%f87, [%r19];
	ld.shared.f32 	%f88, [%r19+4];
	st.shared.f32 	[%r19], %f88;
	st.shared.f32 	[%r19+4], %f87;
	ld.shared.v2.f32 	{%f89, %f90}, [%r20];
	st.shared.v2.f32 	[%r20], {%f90, %f89};
	ld.shared.f32 	%f378, [%r18+4];
$L__BB0_15:
	ld.shared.f32 	%f379, [%r18+8];
	setp.leu.f32 	%p11, %f378, %f379;
	@%p11 bra 	$L__BB0_17;
	st.shared.f32 	[%r18+4], %f379;
	st.shared.f32 	[%r18+8], %f378;
	ld.shared.f32 	%f91, [%r19+4];
	ld.shared.f32 	%f92, [%r19+8];
	st.shared.f32 	[%r19+4], %f92;
	st.shared.f32 	[%r19+8], %f91;
	ld.shared.f32 	%f93, [%r20+4];
	ld.shared.f32 	%f94, [%r20+8];
	st.shared.f32 	[%r20+4], %f94;
	st.shared.f32 	[%r20+8], %f93;
	ld.shared.f32 	%f379, [%r18+8];
$L__BB0_17:
	ld.shared.f32 	%f380, [%r18+12];
	setp.leu.f32 	%p12, %f379, %f380;
	@%p12 bra 	$L__BB0_19;
	st.shared.v2.f32 	[%r18+8], {%f380, %f379};
	ld.shared.f32 	%f95, [%r19+8];
	ld.shared.f32 	%f96, [%r19+12];
	st.shared.f32 	[%r19+8], %f96;
	st.shared.f32 	[%r19+12], %f95;
	ld.shared.v2.f32 	{%f97, %f98}, [%r20+8];
	st.shared.v2.f32 	[%r20+8], {%f98, %f97};
	ld.shared.f32 	%f380, [%r18+12];
$L__BB0_19:
	ld.shared.f32 	%f381, [%r18+16];
	setp.leu.f32 	%p13, %f380, %f381;
	@%p13 bra 	$L__BB0_21;
	st.shared.f32 	[%r18+12], %f381;
	st.shared.f32 	[%r18+16], %f380;
	ld.shared.f32 	%f99, [%r19+12];
	ld.shared.f32 	%f100, [%r19+16];
	st.shared.f32 	[%r19+12], %f100;
	st.shared.f32 	[%r19+16], %f99;
	ld.shared.f32 	%f101, [%r20+12];
	ld.shared.f32 	%f102, [%r20+16];
	st.shared.f32 	[%r20+12], %f102;
	st.shared.f32 	[%r20+16], %f101;
	ld.shared.f32 	%f381, [%r18+16];
$L__BB0_21:
	ld.shared.f32 	%f382, [%r18+20];
	setp.leu.f32 	%p14, %f381, %f382;
	@%p14 bra 	$L__BB0_23;
	st.shared.v2.f32 	[%r18+16], {%f382, %f381};
	ld.shared.f32 	%f103, [%r19+16];
	ld.shared.f32 	%f104, [%r19+20];
	st.shared.f32 	[%r19+16], %f104;
	st.shared.f32 	[%r19+20], %f103;
	ld.shared.v2.f32 	{%f105, %f106}, [%r20+16];
	st.shared.v2.f32 	[%r20+16], {%f106, %f105};
	ld.shared.f32 	%f382, [%r18+20];
$L__BB0_23:
	ld.shared.f32 	%f383, [%r18+24];
	setp.leu.f32 	%p15, %f382, %f383;
	@%p15 bra 	$L__BB0_25;
	st.shared.f32 	[%r18+20], %f383;
	st.shared.f32 	[%r18+24], %f382;
	ld.shared.f32 	%f107, [%r19+20];
	ld.shared.f32 	%f108, [%r19+24];
	st.shared.f32 	[%r19+20], %f108;
	st.shared.f32 	[%r19+24], %f107;
	ld.shared.f32 	%f109, [%r20+20];
	ld.shared.f32 	%f110, [%r20+24];
	st.shared.f32 	[%r20+20], %f110;
	st.shared.f32 	[%r20+24], %f109;
	ld.shared.f32 	%f383, [%r18+24];
$L__BB0_25:
	ld.shared.f32 	%f384, [%r18+28];
	setp.leu.f32 	%p16, %f383, %f384;
	@%p16 bra 	$L__BB0_27;
	st.shared.v2.f32 	[%r18+24], {%f384, %f383};
	ld.shared.f32 	%f111, [%r19+24];
	ld.shared.f32 	%f112, [%r19+28];
	st.shared.f32 	[%r19+24], %f112;
	st.shared.f32 	[%r19+28], %f111;
	ld.shared.v2.f32 	{%f113, %f114}, [%r20+24];
	st.shared.v2.f32 	[%r20+24], {%f114, %f113};
	ld.shared.f32 	%f384, [%r18+28];
$L__BB0_27:
	add.s32 	%r185, %r185, 8;
	ld.shared.f32 	%f25, [%r18+32];
	setp.leu.f32 	%p17, %f384, %f25;
	@%p17 bra 	$L__BB0_29;
	st.shared.f32 	[%r18+28], %f25;
	st.shared.f32 	[%r18+32], %f384;
	ld.shared.f32 	%f115, [%r19+28];
	ld.shared.f32 	%f116, [%r19+32];
	st.shared.f32 	[%r19+28], %f116;
	st.shared.f32 	[%r19+32], %f115;
	ld.shared.f32 	%f117, [%r20+28];
	ld.shared.f32 	%f118, [%r20+32];
	st.shared.f32 	[%r20+28], %f118;
	st.shared.f32 	[%r20+32], %f117;
$L__BB0_29:
	setp.ne.s32 	%p18, %r185, %r187;
	@%p18 bra 	$L__BB0_13;
$L__BB0_30:
	and.b32  	%r100, %r183, 7;
	setp.eq.s32 	%p19, %r100, 0;
	@%p19 bra 	$L__BB0_49;
	not.b16 	%rs10, %rs16;
	add.s16 	%rs11, %rs10, %rs1;
	cvt.u32.u16 	%r101, %rs11;
	and.b32  	%r23, %r101, 7;
	add.s32 	%r102, %r23, -1;
	setp.lt.u32 	%p20, %r102, 3;
	@%p20 bra 	$L__BB0_40;
	shl.b32 	%r103, %r187, 2;
	add.s32 	%r24, %r89, %r103;
	ld.shared.f32 	%f26, [%r24];
	ld.shared.f32 	%f385, [%r24+4];
	setp.leu.f32 	%p21, %f26, %f385;
	add.s32 	%r25, %r7, %r103;
	add.s32 	%r26, %r24, %r1;
	@%p21 bra 	$L__BB0_34;
	st.shared.f32 	[%r24], %f385;
	st.shared.f32 	[%r24+4], %f26;
	ld.shared.f32 	%f119, [%r25];
	ld.shared.f32 	%f120, [%r25+4];
	st.shared.f32 	[%r25], %f120;
	st.shared.f32 	[%r25+4], %f119;
	ld.shared.f32 	%f121, [%r26];
	ld.shared.f32 	%f122, [%r26+4];
	st.shared.f32 	[%r26], %f122;
	st.shared.f32 	[%r26+4], %f121;
	ld.shared.f32 	%f385, [%r24+4];
$L__BB0_34:
	ld.shared.f32 	%f386, [%r24+8];
	setp.leu.f32 	%p22, %f385, %f386;
	@%p22 bra 	$L__BB0_36;
	st.shared.f32 	[%r24+4], %f386;
	st.shared.f32 	[%r24+8], %f385;
	ld.shared.f32 	%f123, [%r25+4];
	ld.shared.f32 	%f124, [%r25+8];
	st.shared.f32 	[%r25+4], %f124;
	st.shared.f32 	[%r25+8], %f123;
	ld.shared.f32 	%f125, [%r26+4];
	ld.shared.f32 	%f126, [%r26+8];
	st.shared.f32 	[%r26+4], %f126;
	st.shared.f32 	[%r26+8], %f125;
	ld.shared.f32 	%f386, [%r24+8];
$L__BB0_36:
	ld.shared.f32 	%f387, [%r24+12];
	setp.leu.f32 	%p23, %f386, %f387;
	@%p23 bra 	$L__BB0_38;
	st.shared.f32 	[%r24+8], %f387;
	st.shared.f32 	[%r24+12], %f386;
	ld.shared.f32 	%f127, [%r25+8];
	ld.shared.f32 	%f128, [%r25+12];
	st.shared.f32 	[%r25+8], %f128;
	st.shared.f32 	[%r25+12], %f127;
	ld.shared.f32 	%f129, [%r26+8];
	ld.shared.f32 	%f130, [%r26+12];
	st.shared.f32 	[%r26+8], %f130;
	st.shared.f32 	[%r26+12], %f129;
	ld.shared.f32 	%f387, [%r24+12];
$L__BB0_38:
	add.s32 	%r187, %r187, 4;
	ld.shared.f32 	%f36, [%r24+16];
	setp.leu.f32 	%p24, %f387, %f36;
	@%p24 bra 	$L__BB0_40;
	st.shared.f32 	[%r24+12], %f36;
	st.shared.f32 	[%r24+16], %f387;
	ld.shared.f32 	%f131, [%r25+12];
	ld.shared.f32 	%f132, [%r25+16];
	st.shared.f32 	[%r25+12], %f132;
	st.shared.f32 	[%r25+16], %f131;
	ld.shared.f32 	%f133, [%r26+12];
	ld.shared.f32 	%f134, [%r26+16];
	st.shared.f32 	[%r26+12], %f134;
	st.shared.f32 	[%r26+16], %f133;
$L__BB0_40:
	and.b32  	%r105, %r23, 3;
	setp.eq.s32 	%p25, %r105, 0;
	@%p25 bra 	$L__BB0_49;
	xor.b16  	%rs12, %rs15, 3;
	add.s16 	%rs5, %rs12, %rs1;
	and.b16  	%rs13, %rs5, 3;
	setp.eq.s16 	%p26, %rs13, 1;
	@%p26 bra 	$L__BB0_46;
	shl.b32 	%r106, %r187, 2;
	add.s32 	%r29, %r89, %r106;
	ld.shared.f32 	%f37, [%r29];
	ld.shared.f32 	%f388, [%r29+4];
	setp.leu.f32 	%p27, %f37, %f388;
	add.s32 	%r30, %r7, %r106;
	add.s32 	%r31, %r29, %r1;
	@%p27 bra 	$L__BB0_44;
	st.shared.f32 	[%r29], %f388;
	st.shared.f32 	[%r29+4], %f37;
	ld.shared.f32 	%f135, [%r30];
	ld.shared.f32 	%f136, [%r30+4];
	st.shared.f32 	[%r30], %f136;
	st.shared.f32 	[%r30+4], %f135;
	ld.shared.f32 	%f137, [%r31];
	ld.shared.f32 	%f138, [%r31+4];
	st.shared.f32 	[%r31], %f138;
	st.shared.f32 	[%r31+4], %f137;
	ld.shared.f32 	%f388, [%r29+4];
$L__BB0_44:
	add.s32 	%r187, %r187, 2;
	ld.shared.f32 	%f41, [%r29+8];
	setp.leu.f32 	%p28, %f388, %f41;
	@%p28 bra 	$L__BB0_46;
	st.shared.f32 	[%r29+4], %f41;
	st.shared.f32 	[%r29+8], %f388;
	ld.shared.f32 	%f139, [%r30+4];
	ld.shared.f32 	%f140, [%r30+8];
	st.shared.f32 	[%r30+4], %f140;
	st.shared.f32 	[%r30+8], %f139;
	ld.shared.f32 	%f141, [%r31+4];
	ld.shared.f32 	%f142, [%r31+8];
	st.shared.f32 	[%r31+4], %f142;
	st.shared.f32 	[%r31+8], %f141;
$L__BB0_46:
	and.b16  	%rs14, %rs5, 1;
	setp.eq.b16 	%p29, %rs14, 1;
	not.pred 	%p30, %p29;
	@%p30 bra 	$L__BB0_49;
	shl.b32 	%r108, %r187, 2;
	add.s32 	%r34, %r89, %r108;
	ld.shared.f32 	%f42, [%r34];
	ld.shared.f32 	%f43, [%r34+4];
	setp.leu.f32 	%p31, %f42, %f43;
	@%p31 bra 	$L__BB0_49;
	st.shared.f32 	[%r34], %f43;
	st.shared.f32 	[%r34+4], %f42;
	add.s32 	%r111, %r7, %r108;
	ld.shared.f32 	%f143, [%r111];
	ld.shared.f32 	%f144, [%r111+4];
	st.shared.f32 	[%r111], %f144;
	st.shared.f32 	[%r111+4], %f143;
	add.s32 	%r112, %r34, %r1;
	ld.shared.f32 	%f145, [%r112];
	ld.shared.f32 	%f146, [%r112+4];
	st.shared.f32 	[%r112], %f146;
	st.shared.f32 	[%r112+4], %f145;
$L__BB0_49:
	add.s32 	%r184, %r184, 1;
	add.s32 	%r183, %r183, -1;
	setp.ne.s32 	%p32, %r184, %r12;
	add.s16 	%rs16, %rs16, 1;
	add.s16 	%rs15, %rs15, 1;
	@%p32 bra 	$L__BB0_10;
$L__BB0_50:
	bar.sync 	0;
	mov.u32 	%r208, %ntid.x;
	and.b32  	%r38, %r83, 7;
	and.b32  	%r39, %r83, 3;
	add.s32 	%r40, %r39, -1;
	and.b32  	%r41, %r83, 2147483640;
	and.b32  	%r42, %r83, 1;
	and.b32  	%r43, %r83, 2147483644;
	neg.s32 	%r44, %r41;
	mul.lo.s32 	%r45, %r83, 3;
	mov.f32 	%f399, 0f7149F2CA;
	mov.f32 	%f402, 0f00000000;
	mov.b32 	%r189, 0;
	shl.b32 	%r116, %r45, 2;
	mov.f32 	%f401, %f402;
	mov.f32 	%f400, %f402;
$L__BB0_51:
	setp.ge.s32 	%p33, %r3, %r83;
	cvt.rn.f32.u32 	%f149, %r189;
	mul.f32 	%f150, %f149, 0f3DB851EC;
	div.rn.f32 	%f151, %f150, 0f41200000;
	add.f32 	%f48, %f151, 0f3C23D70A;
	div.rn.f32 	%f49, %f48, %f1;
	@%p33 bra 	$L__BB0_60;
	mul.f32 	%f50, %f49, 0f3DCCCCCD;
	mul.f32 	%f51, %f49, 0f3F000000;
	fma.rn.f32 	%f52, %f49, 0f3F4CCCCD, %f50;
	mov.u32 	%r190, %r3;
$L__BB0_53:
	shl.b32 	%r114, %r190, 2;
	mov.u32 	%r115, shared_mem;
	add.s32 	%r48, %r115, %r114;
	ld.shared.f32 	%f153, [%r48];
	setp.gt.f32 	%p34, %f153, 0f3F000000;
	add.f32 	%f154, %f153, 0fBF800000;
	selp.f32 	%f155, %f154, %f153, %p34;
	abs.f32 	%f53, %f155;
	setp.gt.f32 	%p35, %f53, %f51;
	mov.f32 	%f152, 0f3F800000;
	mov.f32 	%f393, %f152;
	@%p35 bra 	$L__BB0_59;
	setp.geu.f32 	%p36, %f53, %f50;
	@%p36 bra 	$L__BB0_56;
	div.rn.f32 	%f161, %f53, %f50;
	mov.f32 	%f162, 0f3F800000;
	sub.f32 	%f393, %f162, %f161;
	bra.uni 	$L__BB0_59;
$L__BB0_56:
	setp.lt.f32 	%p37, %f53, %f52;
	mov.f32 	%f393, 0f00000000;
	@%p37 bra 	$L__BB0_59;
	setp.geu.f32 	%p38, %f53, %f51;
	mov.f32 	%f393, %f152;
	@%p38 bra 	$L__BB0_59;
	sub.f32 	%f158, %f51, %f53;
	div.rn.f32 	%f159, %f158, %f50;
	mov.f32 	%f160, 0f3F800000;
	sub.f32 	%f393, %f160, %f159;
$L__BB0_59:
	add.s32 	%r117, %r48, %r116;
	st.shared.f32 	[%r117], %f393;
	add.s32 	%r190, %r190, %r208;
	setp.lt.s32 	%p39, %r190, %r83;
	@%p39 bra 	$L__BB0_53;
$L__BB0_60:
	setp.gt.u32 	%p40, %r3, 19;
	bar.sync 	0;
	@%p40 bra 	$L__BB0_79;
	setp.lt.s32 	%p41, %r83, 1;
	mul.f32 	%f57, %f49, 0f3F000000;
	@%p41 bra 	$L__BB0_79;
	mov.u32 	%r191, %r3;
$L__BB0_63:
	setp.lt.u32 	%p42, %r83, 8;
	cvt.rn.f32.u32 	%f163, %r191;
	div.rn.f32 	%f62, %f163, 0f41A00000;
	mov.b32 	%r199, 0;
	mov.u32 	%r204, %r199;
	@%p42 bra 	$L__BB0_66;
	mov.u32 	%r122, shared_mem;
	add.s32 	%r192, %r122, 16;
	mov.b32 	%r204, 0;
	mov.u32 	%r193, %r44;
$L__BB0_65:
	.pragma "nounroll";
	ld.shared.v4.f32 	{%f164, %f165, %f166, %f167}, [%r192+-16];
	sub.f32 	%f168, %f164, %f62;
	add.f32 	%f169, %f168, 0f3F000000;
	cvt.rmi.f32.f32 	%f170, %f169;
	sub.f32 	%f171, %f169, %f170;
	add.f32 	%f172, %f171, 0fBF000000;
	abs.f32 	%f173, %f172;
	setp.lt.f32 	%p43, %f173, %f57;
	selp.u32 	%r123, 1, 0, %p43;
	add.s32 	%r124, %r204, %r123;
	sub.f32 	%f174, %f165, %f62;
	add.f32 	%f175, %f174, 0f3F000000;
	cvt.rmi.f32.f32 	%f176, %f175;
	sub.f32 	%f177, %f175, %f176;
	add.f32 	%f178, %f177, 0fBF000000;
	abs.f32 	%f179, %f178;
	setp.lt.f32 	%p44, %f179, %f57;
	selp.u32 	%r125, 1, 0, %p44;
	add.s32 	%r126, %r124, %r125;
	sub.f32 	%f180, %f166, %f62;
	add.f32 	%f181, %f180, 0f3F000000;
	cvt.rmi.f32.f32 	%f182, %f181;
	sub.f32 	%f183, %f181, %f182;
	add.f32 	%f184, %f183, 0fBF000000;
	abs.f32 	%f185, %f184;
	setp.lt.f32 	%p45, %f185, %f57;
	selp.u32 	%r127, 1, 0, %p45;
	add.s32 	%r128, %r126, %r127;
	sub.f32 	%f186, %f167, %f62;
	add.f32 	%f187, %f186, 0f3F000000;
	cvt.rmi.f32.f32 	%f188, %f187;
	sub.f32 	%f189, %f187, %f188;
	add.f32 	%f190, %f189, 0fBF000000;
	abs.f32 	%f191, %f190;
	setp.lt.f32 	%p46, %f191, %f57;
	selp.u32 	%r129, 1, 0, %p46;
	add.s32 	%r130, %r128, %r129;
	ld.shared.v4.f32 	{%f192, %f193, %f194, %f195}, [%r192];
	sub.f32 	%f196, %f192, %f62;
	add.f32 	%f197, %f196, 0f3F000000;
	cvt.rmi.f32.f32 	%f198, %f197;
	sub.f32 	%f199, %f197, %f198;
	add.f32 	%f200, %f199, 0fBF000000;
	abs.f32 	%f201, %f200;
	setp.lt.f32 	%p47, %f201, %f57;
	selp.u32 	%r131, 1, 0, %p47;
	add.s32 	%r132, %r130, %r131;
	sub.f32 	%f202, %f193, %f62;
	add.f32 	%f203, %f202, 0f3F000000;
	cvt.rmi.f32.f32 	%f204, %f203;
	sub.f32 	%f205, %f203, %f204;
	add.f32 	%f206, %f205, 0fBF000000;
	abs.f32 	%f207, %f206;
	setp.lt.f32 	%p48, %f207, %f57;
	selp.u32 	%r133, 1, 0, %p48;
	add.s32 	%r134, %r132, %r133;
	sub.f32 	%f208, %f194, %f62;
	add.f32 	%f209, %f208, 0f3F000000;
	cvt.rmi.f32.f32 	%f210, %f209;
	sub.f32 	%f211, %f209, %f210;
	add.f32 	%f212, %f211, 0fBF000000;
	abs.f32 	%f213, %f212;
	setp.lt.f32 	%p49, %f213, %f57;
	selp.u32 	%r135, 1, 0, %p49;
	add.s32 	%r136, %r134, %r135;
	sub.f32 	%f214, %f195, %f62;
	add.f32 	%f215, %f214, 0f3F000000;
	cvt.rmi.f32.f32 	%f216, %f215;
	sub.f32 	%f217, %f215, %f216;
	add.f32 	%f218, %f217, 0fBF000000;
	abs.f32 	%f219, %f218;
	setp.lt.f32 	%p50, %f219, %f57;
	selp.u32 	%r137, 1, 0, %p50;
	add.s32 	%r204, %r136, %r137;
	add.s32 	%r193, %r193, 8;
	add.s32 	%r192, %r192, 32;
	setp.ne.s32 	%p51, %r193, 0;
	mov.u32 	%r199, %r41;
	@%p51 bra 	$L__BB0_65;
$L__BB0_66:
	setp.eq.s32 	%p52, %r38, 0;
	@%p52 bra 	$L__BB0_74;
	add.s32 	%r139, %r38, -1;
	setp.lt.u32 	%p53, %r139, 3;
	@%p53 bra 	$L__BB0_69;
	shl.b32 	%r140, %r199, 2;
	mov.u32 	%r141, shared_mem;
	add.s32 	%r142, %r141, %r140;
	ld.shared.f32 	%f220, [%r142];
	sub.f32 	%f221, %f220, %f62;
	add.f32 	%f222, %f221, 0f3F000000;
	cvt.rmi.f32.f32 	%f223, %f222;
	sub.f32 	%f224, %f222, %f223;
	add.f32 	%f225, %f224, 0fBF000000;
	abs.f32 	%f226, %f225;
	setp.lt.f32 	%p54, %f226, %f57;
	selp.u32 	%r143, 1, 0, %p54;
	add.s32 	%r144, %r204, %r143;
	ld.shared.f32 	%f227, [%r142+4];
	sub.f32 	%f228, %f227, %f62;
	add.f32 	%f229, %f228, 0f3F000000;
	cvt.rmi.f32.f32 	%f230, %f229;
	sub.f32 	%f231, %f229, %f230;
	add.f32 	%f232, %f231, 0fBF000000;
	abs.f32 	%f233, %f232;
	setp.lt.f32 	%p55, %f233, %f57;
	selp.u32 	%r145, 1, 0, %p55;
	add.s32 	%r146, %r144, %r145;
	ld.shared.f32 	%f234, [%r142+8];
	sub.f32 	%f235, %f234, %f62;
	add.f32 	%f236, %f235, 0f3F000000;
	cvt.rmi.f32.f32 	%f237, %f236;
	sub.f32 	%f238, %f236, %f237;
	add.f32 	%f239, %f238, 0fBF000000;
	abs.f32 	%f240, %f239;
	setp.lt.f32 	%p56, %f240, %f57;
	selp.u32 	%r147, 1, 0, %p56;
	add.s32 	%r148, %r146, %r147;
	ld.shared.f32 	%f241, [%r142+12];
	sub.f32 	%f242, %f241, %f62;
	add.f32 	%f243, %f242, 0f3F000000;
	cvt.rmi.f32.f32 	%f244, %f243;
	sub.f32 	%f245, %f243, %f244;
	add.f32 	%f246, %f245, 0fBF000000;
	abs.f32 	%f247, %f246;
	setp.lt.f32 	%p57, %f247, %f57;
	selp.u32 	%r149, 1, 0, %p57;
	add.s32 	%r204, %r148, %r149;
	add.s32 	%r199, %r199, 4;
$L__BB0_69:
	setp.eq.s32 	%p58, %r39, 0;
	@%p58 bra 	$L__BB0_74;
	setp.eq.s32 	%p59, %r40, 0;
	@%p59 bra 	$L__BB0_72;
	shl.b32 	%r151, %r199, 2;
	mov.u32 	%r152, shared_mem;
	add.s32 	%r153, %r152, %r151;
	ld.shared.f32 	%f248, [%r153];
	sub.f32 	%f249, %f248, %f62;
	add.f32 	%f250, %f249, 0f3F000000;
	cvt.rmi.f32.f32 	%f251, %f250;
	sub.f32 	%f252, %f250, %f251;
	add.f32 	%f253, %f252, 0fBF000000;
	abs.f32 	%f254, %f253;
	setp.lt.f32 	%p60, %f254, %f57;
	selp.u32 	%r154, 1, 0, %p60;
	add.s32 	%r155, %r204, %r154;
	ld.shared.f32 	%f255, [%r153+4];
	sub.f32 	%f256, %f255, %f62;
	add.f32 	%f257, %f256, 0f3F000000;
	cvt.rmi.f32.f32 	%f258, %f257;
	sub.f32 	%f259, %f257, %f258;
	add.f32 	%f260, %f259, 0fBF000000;
	abs.f32 	%f261, %f260;
	setp.lt.f32 	%p61, %f261, %f57;
	selp.u32 	%r156, 1, 0, %p61;
	add.s32 	%r204, %r155, %r156;
	add.s32 	%r199, %r199, 2;
$L__BB0_72:
	setp.eq.s32 	%p62, %r42, 0;
	@%p62 bra 	$L__BB0_74;
	shl.b32 	%r157, %r199, 2;
	mov.u32 	%r158, shared_mem;
	add.s32 	%r159, %r158, %r157;
	ld.shared.f32 	%f262, [%r159];
	sub.f32 	%f263, %f262, %f62;
	add.f32 	%f264, %f263, 0f3F000000;
	cvt.rmi.f32.f32 	%f265, %f264;
	sub.f32 	%f266, %f264, %f265;
	add.f32 	%f267, %f266, 0fBF000000;
	abs.f32 	%f268, %f267;
	setp.lt.f32 	%p63, %f268, %f57;
	selp.u32 	%r160, 1, 0, %p63;
	add.s32 	%r204, %r204, %r160;
$L__BB0_74:
	setp.gt.u32 	%p64, %r204, 2;
	@%p64 bra 	$L__BB0_75;
	bra.uni 	$L__BB0_78;
$L__BB0_75:
	setp.lt.u32 	%p65, %r83, 4;
	mov.f32 	%f407, 0f00000000;
	mov.b32 	%r207, 0;
	@%p65 bra 	$L__BB0_89;
	mov.f32 	%f407, 0f00000000;
	mov.b32 	%r205, 0;
	bra.uni 	$L__BB0_88;
$L__BB0_77:
	mov.f32 	%f402, 0f3DCCCCCD;
	mov.f32 	%f399, %f407;
	mov.f32 	%f400, %f62;
	mov.f32 	%f401, %f48;
$L__BB0_78:
	add.s32 	%r191, %r191, %r208;
	setp.lt.u32 	%p78, %r191, 20;
	@%p78 bra 	$L__BB0_63;
$L__BB0_79:
	bar.sync 	0;
	add.s32 	%r189, %r189, 1;
	setp.ne.s32 	%p79, %r189, 10;
	@%p79 bra 	$L__BB0_51;
	add.s32 	%r79, %r8, %r1;
	shl.b32 	%r178, %r3, 2;
	add.s32 	%r80, %r79, %r178;
	st.shared.f32 	[%r80], %f399;
	bar.sync 	0;
	setp.lt.u32 	%p80, %r208, 2;
	@%p80 bra 	$L__BB0_85;
$L__BB0_81:
	mov.u32 	%r81, %r208;
	shr.u32 	%r208, %r81, 1;
	setp.ge.u32 	%p81, %r3, %r208;
	@%p81 bra 	$L__BB0_84;
	shl.b32 	%r179, %r208, 2;
	add.s32 	%r180, %r80, %r179;
	ld.shared.f32 	%f80, [%r180];
	ld.shared.f32 	%f376, [%r80];
	setp.geu.f32 	%p82, %f80, %f376;
	@%p82 bra 	$L__BB0_84;
	st.shared.f32 	[%r80], %f80;
$L__BB0_84:
	bar.sync 	0;
	setp.gt.u32 	%p83, %r81, 3;
	@%p83 bra 	$L__BB0_81;
$L__BB0_85:
	setp.ne.s32 	%p84, %r3, 0;
	@%p84 bra 	$L__BB0_87;
	ld.param.u64 	%rd30, [tls_search_kernel_param_7];
	ld.param.u64 	%rd29, [tls_search_kernel_param_6];
	ld.shared.f32 	%f377, [%r79];
	cvta.to.global.u64 	%rd20, %rd29;
	mul.wide.u32 	%rd21, %r2, 4;
	add.s64 	%rd22, %rd20, %rd21;
	st.global.f32 	[%rd22], %f377;
	cvta.to.global.u64 	%rd23, %rd30;
	add.s64 	%rd24, %rd23, %rd21;
	st.global.f32 	[%rd24], %f400;
	cvta.to.global.u64 	%rd25, %rd10;
	add.s64 	%rd26, %rd25, %rd21;
	st.global.f32 	[%rd26], %f401;
	cvta.to.global.u64 	%rd27, %rd11;
	add.s64 	%rd28, %rd27, %rd21;
	st.global.f32 	[%rd28], %f402;
$L__BB0_87:
	ret;
$L__BB0_88:
	.pragma "nounroll";
	shl.b32 	%r163, %r205, 2;
	mov.u32 	%r164, shared_mem;
	add.s32 	%r165, %r164, %r163;
	ld.shared.v4.f32 	{%f272, %f273, %f274, %f275}, [%r165];
	sub.f32 	%f276, %f272, %f62;
	add.f32 	%f277, %f276, 0f3F000000;
	cvt.rmi.f32.f32 	%f278, %f277;
	sub.f32 	%f279, %f277, %f278;
	add.f32 	%f280, %f279, 0fBF000000;
	abs.f32 	%f281, %f280;
	setp.lt.f32 	%p66, %f281, %f57;
	selp.f32 	%f282, 0f3F666666, 0f3F800000, %p66;
	add.s32 	%r166, %r7, %r163;
	ld.shared.f32 	%f283, [%r166];
	sub.f32 	%f284, %f283, %f282;
	add.s32 	%r167, %r165, %r1;
	ld.shared.v2.f32 	{%f285, %f286}, [%r167];
	mul.f32 	%f287, %f284, %f284;
	fma.rn.f32 	%f288, %f285, %f285, 0f2EDBE6FF;
	div.rn.f32 	%f289, %f287, %f288;
	add.f32 	%f290, %f407, %f289;
	sub.f32 	%f291, %f273, %f62;
	add.f32 	%f292, %f291, 0f3F000000;
	cvt.rmi.f32.f32 	%f293, %f292;
	sub.f32 	%f294, %f292, %f293;
	add.f32 	%f295, %f294, 0fBF000000;
	abs.f32 	%f296, %f295;
	setp.lt.f32 	%p67, %f296, %f57;
	selp.f32 	%f297, 0f3F666666, 0f3F800000, %p67;
	ld.shared.f32 	%f298, [%r166+4];
	sub.f32 	%f299, %f298, %f297;
	mul.f32 	%f300, %f299, %f299;
	fma.rn.f32 	%f301, %f286, %f286, 0f2EDBE6FF;
	div.rn.f32 	%f302, %f300, %f301;
	add.f32 	%f303, %f290, %f302;
	sub.f32 	%f304, %f274, %f62;
	add.f32 	%f305, %f304, 0f3F000000;
	cvt.rmi.f32.f32 	%f306, %f305;
	sub.f32 	%f307, %f305, %f306;
	add.f32 	%f308, %f307, 0fBF000000;
	abs.f32 	%f309, %f308;
	setp.lt.f32 	%p68, %f309, %f57;
	selp.f32 	%f310, 0f3F666666, 0f3F800000, %p68;
	ld.shared.f32 	%f311, [%r166+8];
	sub.f32 	%f312, %f311, %f310;
	ld.shared.v2.f32 	{%f313, %f314}, [%r167+8];
	mul.f32 	%f315, %f312, %f312;
	fma.rn.f32 	%f316, %f313, %f313, 0f2EDBE6FF;
	div.rn.f32 	%f317, %f315, %f316;
	add.f32 	%f318, %f303, %f317;
	sub.f32 	%f319, %f275, %f62;
	add.f32 	%f320, %f319, 0f3F000000;
	cvt.rmi.f32.f32 	%f321, %f320;
	sub.f32 	%f322, %f320, %f321;
	add.f32 	%f323, %f322, 0fBF000000;
	abs.f32 	%f324, %f323;
	setp.lt.f32 	%p69, %f324, %f57;
	selp.f32 	%f325, 0f3F666666, 0f3F800000, %p69;
	ld.shared.f32 	%f326, [%r166+12];
	sub.f32 	%f327, %f326, %f325;
	mul.f32 	%f328, %f327, %f327;
	fma.rn.f32 	%f329, %f314, %f314, 0f2EDBE6FF;
	div.rn.f32 	%f330, %f328, %f329;
	add.f32 	%f407, %f318, %f330;
	add.s32 	%r205, %r205, 4;
	setp.eq.s32 	%p70, %r205, %r43;
	mov.u32 	%r207, %r43;
	@%p70 bra 	$L__BB0_89;
	bra.uni 	$L__BB0_88;
$L__BB0_89:
	setp.eq.s32 	%p71, %r39, 0;
	@%p71 bra 	$L__BB0_94;
	setp.eq.s32 	%p72, %r40, 0;
	@%p72 bra 	$L__BB0_92;
	shl.b32 	%r168, %r207, 2;
	mov.u32 	%r169, shared_mem;
	add.s32 	%r170, %r169, %r168;
	ld.shared.f32 	%f332, [%r170];
	sub.f32 	%f333, %f332, %f62;
	add.f32 	%f334, %f333, 0f3F000000;
	cvt.rmi.f32.f32 	%f335, %f334;
	sub.f32 	%f336, %f334, %f335;
	add.f32 	%f337, %f336, 0fBF000000;
	abs.f32 	%f338, %f337;
	setp.lt.f32 	%p73, %f338, %f57;
	selp.f32 	%f339, 0f3F666666, 0f3F800000, %p73;
	add.s32 	%r171, %r7, %r168;
	ld.shared.f32 	%f340, [%r171];
	sub.f32 	%f341, %f340, %f339;
	add.s32 	%r172, %r170, %r1;
	ld.shared.f32 	%f342, [%r172];
	mul.f32 	%f343, %f341, %f341;
	fma.rn.f32 	%f344, %f342, %f342, 0f2EDBE6FF;
	div.rn.f32 	%f345, %f343, %f344;
	add.f32 	%f346, %f407, %f345;
	ld.shared.f32 	%f347, [%r170+4];
	sub.f32 	%f348, %f347, %f62;
	add.f32 	%f349, %f348, 0f3F000000;
	cvt.rmi.f32.f32 	%f350, %f349;
	sub.f32 	%f351, %f349, %f350;
	add.f32 	%f352, %f351, 0fBF000000;
	abs.f32 	%f353, %f352;
	setp.lt.f32 	%p74, %f353, %f57;
	selp.f32 	%f354, 0f3F666666, 0f3F800000, %p74;
	ld.shared.f32 	%f355, [%r171+4];
	sub.f32 	%f356, %f355, %f354;
	ld.shared.f32 	%f357, [%r172+4];
	mul.f32 	%f358, %f356, %f356;
	fma.rn.f32 	%f359, %f357, %f357, 0f2EDBE6FF;
	div.rn.f32 	%f360, %f358, %f359;
	add.f32 	%f407, %f346, %f360;
	add.s32 	%r207, %r207, 2;
$L__BB0_92:
	setp.eq.s32 	%p75, %r42, 0;
	@%p75 bra 	$L__BB0_94;
	shl.b32 	%r173, %r207, 2;
	mov.u32 	%r174, shared_mem;
	add.s32 	%r175, %r174, %r173;
	ld.shared.f32 	%f361, [%r175];
	sub.f32 	%f362, %f361, %f62;
	add.f32 	%f363, %f362, 0f3F000000;
	cvt.rmi.f32.f32 	%f364, %f363;
	sub.f32 	%f365, %f363, %f364;
	add.f32 	%f366, %f365, 0fBF000000;
	abs.f32 	%f367, %f366;
	setp.lt.f32 	%p76, %f367, %f57;
	selp.f32 	%f368, 0f3F666666, 0f3F800000, %p76;
	add.s32 	%r176, %r7, %r173;
	ld.shared.f32 	%f369, [%r176];
	sub.f32 	%f370, %f369, %f368;
	add.s32 	%r177, %r175, %r1;
	ld.shared.f32 	%f371, [%r177];
	mul.f32 	%f372, %f370, %f370;
	fma.rn.f32 	%f373, %f371, %f371, 0f2EDBE6FF;
	div.rn.f32 	%f374, %f372, %f373;
	add.f32 	%f407, %f407, %f374;
$L__BB0_94:
	setp.lt.f32 	%p77, %f407, %f399;
	@%p77 bra 	$L__BB0_77;
	bra.uni 	$L__BB0_78;

}


// ===== COMPILED SASS (sm_100) =====

	.target	sm_100

	.elftype	@"ET_EXEC"


//--------------------- .note.nv.tkinfo           --------------------------
	.section	.note.nv.tkinfo,"",@"SHT_NOTE"
	.sectionflags	@"SHF_NOTE_NV_TKINFO"
	.tkinfo
        /*0018*/ 	.word	0x00000002
        /*0030*/ 	.string	""
        /*0030*/ 	.string	"ptxas"
        /*0030*/ 	.string	"Cuda compilation tools, release 13.0, V13.0.88"
        /*0030*/ 	.string	"Build cuda_13.0.r13.0/compiler.36424714_0"
        /*0030*/ 	.string	"-arch sm_100 -m 64 "



//--------------------- .note.nv.cuinfo           --------------------------
	.section	.note.nv.cuinfo,"",@"SHT_NOTE"
	.sectionflags	@"SHF_NOTE_NV_CUINFO"
        /*0018*/ 	.short	0x0002
        /*001a*/ 	.short	0x0064
        /*001c*/ 	.short	0x0082
	.zero		2


//--------------------- .nv.info                  --------------------------
	.section	.nv.info,"",@"SHT_CUDA_INFO"
	.align	4


	//----- nvinfo : EIATTR_REGCOUNT
	.align		4
        /*0000*/ 	.byte	0x04, 0x2f
        /*0002*/ 	.short	(.L_1 - .L_0)
	.align		4
.L_0:
        /*0004*/ 	.word	index@(tls_search_kernel)
        /*0008*/ 	.word	0x0000002a


	//----- nvinfo : EIATTR_FRAME_SIZE
	.align		4
.L_1:
        /*000c*/ 	.byte	0x04, 0x11
        /*000e*/ 	.short	(.L_3 - .L_2)
	.align		4
.L_2:
        /*0010*/ 	.word	index@($__internal_0_$__cuda_sm3x_div_rn_noftz_f32_slowpath)
        /*0014*/ 	.word	0x00000000


	//----- nvinfo : EIATTR_FRAME_SIZE
	.align		4
.L_3:
        /*0018*/ 	.byte	0x04, 0x11
        /*001a*/ 	.short	(.L_5 - .L_4)
	.align		4
.L_4:
        /*001c*/ 	.word	index@(tls_search_kernel)
        /*0020*/ 	.word	0x00000000


	//----- nvinfo : EIATTR_MIN_STACK_SIZE
	.align		4
.L_5:
        /*0024*/ 	.byte	0x04, 0x12
        /*0026*/ 	.short	(.L_7 - .L_6)
	.align		4
.L_6:
        /*0028*/ 	.word	index@(tls_search_kernel)
        /*002c*/ 	.word	0x00000000
.L_7:


//--------------------- .nv.compat                --------------------------
	.section	.nv.compat,"",@"SHT_CUDA_COMPAT_INFO"
	.align	4
        /*0000*/ 	.byte	0x02, 0x09, 0x00, 0x00, 0x02, 0x02, 0x01, 0x00, 0x02, 0x05, 0x05, 0x00, 0x03, 0x07, 0x01, 0x01
        /*0010*/ 	.byte	0x02, 0x03, 0x00, 0x00, 0x02, 0x06, 0x01, 0x00, 0x04, 0x0b, 0x08, 0x00, 0x01, 0x00, 0x00, 0x00
        /*0020*/ 	.byte	0x00, 0x00, 0x00, 0x00


//--------------------- .nv.info.tls_search_kernel --------------------------
	.section	.nv.info.tls_search_kernel,"",@"SHT_CUDA_INFO"
	.sectionflags	@""
	.align	4


	//----- nvinfo : EIATTR_CUDA_API_VERSION
	.align		4
        /*0000*/ 	.byte	0x04, 0x37
        /*0002*/ 	.short	(.L_9 - .L_8)
.L_8:
        /*0004*/ 	.word	0x00000082


	//----- nvinfo : EIATTR_KPARAM_INFO
	.align		4
.L_9:
        /*0008*/ 	.byte	0x04, 0x17
        /*000a*/ 	.short	(.L_11 - .L_10)
.L_10:
        /*000c*/ 	.word	0x00000000
        /*0010*/ 	.short	0x0009
        /*0012*/ 	.short	0x0040
        /*0014*/ 	.byte	0x00, 0xf5, 0x21, 0x00


	//----- nvinfo : EIATTR_KPARAM_INFO
	.align		4
.L_11:
        /*0018*/ 	.byte	0x04, 0x17
        /*001a*/ 	.short	(.L_13 - .L_12)
.L_12:
        /*001c*/ 	.word	0x00000000
        /*0020*/ 	.short	0x0008
        /*0022*/ 	.short	0x0038
        /*0024*/ 	.byte	0x00, 0xf5, 0x21, 0x00


	//----- nvinfo : EIATTR_KPARAM_INFO
	.align		4
.L_13:
        /*0028*/ 	.byte	0x04, 0x17
        /*002a*/ 	.short	(.L_15 - .L_14)
.L_14:
        /*002c*/ 	.word	0x00000000
        /*0030*/ 	.short	0x0007
        /*0032*/ 	.short	0x0030
        /*0034*/ 	.byte	0x00, 0xf5, 0x21, 0x00


	//----- nvinfo : EIATTR_KPARAM_INFO
	.align		4
.L_15:
        /*0038*/ 	.byte	0x04, 0x17
        /*003a*/ 	.short	(.L_17 - .L_16)
.L_16:
        /*003c*/ 	.word	0x00000000
        /*0040*/ 	.short	0x0006
        /*0042*/ 	.short	0x0028
        /*0044*/ 	.byte	0x00, 0xf5, 0x21, 0x00


	//----- nvinfo : EIATTR_KPARAM_INFO
	.align		4
.L_17:
        /*0048*/ 	.byte	0x04, 0x17
        /*004a*/ 	.short	(.L_19 - .L_18)
.L_18:
        /*004c*/ 	.word	0x00000000
        /*0050*/ 	.short	0x0005
        /*0052*/ 	.short	0x0024
        /*0054*/ 	.byte	0x00, 0xf0, 0x11, 0x00


	//----- nvinfo : EIATTR_KPARAM_INFO
	.align		4
.L_19:
        /*0058*/ 	.byte	0x04, 0x17
        /*005a*/ 	.short	(.L_21 - .L_20)
.L_20:
        /*005c*/ 	.word	0x00000000
        /*0060*/ 	.short	0x0004
        /*0062*/ 	.short	0x0020
        /*0064*/ 	.byte	0x00, 0xf0, 0x11, 0x00


	//----- nvinfo : EIATTR_KPARAM_INFO
	.align		4
.L_21:
        /*0068*/ 	.byte	0x04, 0x17
        /*006a*/ 	.short	(.L_23 - .L_22)
.L_22:
        /*006c*/ 	.word	0x00000000
        /*0070*/ 	.short	0x0003
        /*0072*/ 	.short	0x0018
        /*0074*/ 	.byte	0x00, 0xf5, 0x21, 0x00


	//----- nvinfo : EIATTR_KPARAM_INFO
	.align		4
.L_23:
        /*0078*/ 	.byte	0x04, 0x17
        /*007a*/ 	.short	(.L_25 - .L_24)
.L_24:
        /*007c*/ 	.word	0x00000000
        /*0080*/ 	.short	0x0002
        /*0082*/ 	.short	0x0010
        /*0084*/ 	.byte	0x00, 0xf5, 0x21, 0x00


	//----- nvinfo : EIATTR_KPARAM_INFO
	.align		4
.L_25:
        /*0088*/ 	.byte	0x04, 0x17
        /*008a*/ 	.short	(.L_27 - .L_26)
.L_26:
        /*008c*/ 	.word	0x00000000
        /*0090*/ 	.short	0x0001
        /*0092*/ 	.short	0x0008
        /*0094*/ 	.byte	0x00, 0xf5, 0x21, 0x00


	//----- nvinfo : EIATTR_KPARAM_INFO
	.align		4
.L_27:
        /*0098*/ 	.byte	0x04, 0x17
        /*009a*/ 	.short	(.L_29 - .L_28)
.L_28:
        /*009c*/ 	.word	0x00000000
        /*00a0*/ 	.short	0x0000
        /*00a2*/ 	.short	0x0000
        /*00a4*/ 	.byte	0x00, 0xf5, 0x21, 0x00


	//----- nvinfo : EIATTR_SPARSE_MMA_MASK
	.align		4
.L_29:
        /*00a8*/ 	.byte	0x03, 0x50
        /*00aa*/ 	.short	0x0000


	//----- nvinfo : EIATTR_MAXREG_COUNT
	.align		4
        /*00ac*/ 	.byte	0x03, 0x1b
        /*00ae*/ 	.short	0x00ff


	//----- nvinfo : EIATTR_NUM_BARRIERS
	.align		4
        /*00b0*/ 	.byte	0x02, 0x4c
        /*00b2*/ 	.byte	0x01
	.zero		1


	//----- nvinfo : EIATTR_MERCURY_ISA_VERSION
	.align		4
        /*00b4*/ 	.byte	0x03, 0x5f
        /*00b6*/ 	.short	0x0101


	//----- nvinfo : EIATTR_VRC_CTA_INIT_COUNT
	.align		4
        /*00b8*/ 	.byte	0x02, 0x4a
	.zero		1
	.zero		1


	//----- nvinfo : EIATTR_EXIT_INSTR_OFFSETS
	.align		4
        /*00bc*/ 	.byte	0x04, 0x1c
        /*00be*/ 	.short	(.L_31 - .L_30)


	//   ....[0]....
.L_30:
        /*00c0*/ 	.word	0x00000040


	//   ....[1]....
        /*00c4*/ 	.word	0x00003ae0


	//   ....[2]....
        /*00c8*/ 	.word	0x00003bc0


	//----- nvinfo : EIATTR_CRS_STACK_SIZE
	.align		4
.L_31:
        /*00cc*/ 	.byte	0x04, 0x1e
        /*00ce*/ 	.short	(.L_33 - .L_32)
.L_32:
        /*00d0*/ 	.word	0x00000000


	//----- nvinfo : EIATTR_CBANK_PARAM_SIZE
	.align		4
.L_33:
        /*00d4*/ 	.byte	0x03, 0x19
        /*00d6*/ 	.short	0x0048


	//----- nvinfo : EIATTR_PARAM_CBANK
	.align		4
        /*00d8*/ 	.byte	0x04, 0x0a
        /*00da*/ 	.short	(.L_35 - .L_34)
	.align		4
.L_34:
        /*00dc*/ 	.word	index@(.nv.constant0.tls_search_kernel)
        /*00e0*/ 	.short	0x0380
        /*00e2*/ 	.short	0x0048


	//----- nvinfo : EIATTR_SW_WAR
	.align		4
.L_35:
        /*00e4*/ 	.byte	0x04, 0x36
        /*00e6*/ 	.short	(.L_37 - .L_36)
.L_36:
        /*00e8*/ 	.word	0x00000008
.L_37:


//--------------------- .nv.callgraph             --------------------------
	.section	.nv.callgraph,"",@"SHT_CUDA_CALLGRAPH"
	.align	4
	.sectionentsize	8
	.align		4
        /*0000*/ 	.word	0x00000000
	.align		4
        /*0004*/ 	.word	0xffffffff
	.align		4
        /*0008*/ 	.word	0x00000000
	.align		4
        /*000c*/ 	.word	0xfffffffe
	.align		4
        /*0010*/ 	.word	0x00000000
	.align		4
        /*0014*/ 	.word	0xfffffffd
	.align		4
        /*0018*/ 	.word	0x00000000
	.align		4
        /*001c*/ 	.word	0xfffffffc


//--------------------- .text.tls_search_kernel   --------------------------
	.section	.text.tls_search_kernel,"ax",@progbits
	.align	128
        .global         tls_search_kernel
        .type           tls_search_kernel,@function
        .size           tls_search_kernel,(.L_x_97 - tls_search_kernel)
        .other          tls_search_kernel,@"STO_CUDA_ENTRY STV_DEFAULT"
tls_search_kernel:
.text.tls_search_kernel:
[----:B------:R-:W-:Y:S01]  /*0000*/  LDC R1, c[0x0][0x37c] ;  /* 0x0000df00ff017b82 */ /* 0x000fe20000000800 */
[----:B------:R-:W0:Y:S01]  /*0010*/  S2R R31, SR_CTAID.X ;  /* 0x00000000001f7919 */ /* 0x000e220000002500 */
[----:B------:R-:W0:Y:S02]  /*0020*/  LDCU UR4, c[0x0][0x3a4] ;  /* 0x00007480ff0477ac */ /* 0x000e240008000800 */
[----:B0-----:R-:W-:-:S13]  /*0030*/  ISETP.GE.AND P0, PT, R31, UR4, PT ;  /* 0x000000041f007c0c */ /* 0x001fda000bf06270 */
[----:B------:R-:W-:Y:S05]  /*0040*/  @P0 EXIT ;  /* 0x000000000000094d */ /* 0x000fea0003800000 */
[----:B------:R-:W0:Y:S01]  /*0050*/  LDC.64 R4, c[0x0][0x398] ;  /* 0x0000e600ff047b82 */ /* 0x000e220000000a00 */
[----:B------:R-:W1:Y:S01]  /*0060*/  LDCU.64 UR8, c[0x0][0x358] ;  /* 0x00006b00ff0877ac */ /* 0x000e620008000a00 */
[----:B------:R-:W2:Y:S01]  /*0070*/  S2R R30, SR_TID.X ;  /* 0x00000000001e7919 */ /* 0x000ea20000002100 */
[----:B------:R-:W3:Y:S01]  /*0080*/  LDCU UR4, c[0x0][0x3a0] ;  /* 0x00007400ff0477ac */ /* 0x000ee20008000800 */
[----:B------:R-:W4:Y:S01]  /*0090*/  LDCU UR5, c[0x0][0x3a0] ;  /* 0x00007400ff0577ac */ /* 0x000f220008000800 */
[----:B0-----:R-:W-:-:S05]  /*00a0*/  IMAD.WIDE.U32 R4, R31, 0x4, R4 ;  /* 0x000000041f047825 */ /* 0x001fca00078e0004 */
[----:B-1----:R0:W5:Y:S01]  /*00b0*/  LDG.E.CONSTANT R29, desc[UR8][R4.64] ;  /* 0x00000008041d7981 */ /* 0x002162000c1e9900 */
[----:B---3--:R-:W-:Y:S01]  /*00c0*/  MOV R3, UR4 ;  /* 0x0000000400037c02 */ /* 0x008fe20008000f00 */
[----:B------:R-:W-:Y:S03]  /*00d0*/  BSSY.RECONVERGENT B2, `(.L_x_0) ;  /* 0x0000020000027945 */ /* 0x000fe60003800200 */
[----:B--2---:R-:W-:-:S13]  /*00e0*/  ISETP.GE.AND P0, PT, R30, R3, PT ;  /* 0x000000031e00720c */ /* 0x004fda0003f06270 */
[----:B0---4-:R-:W-:Y:S05]  /*00f0*/  @P0 BRA `(.L_x_1) ;  /* 0x0000000000740947 */ /* 0x011fea0003800000 */
[----:B------:R-:W0:Y:S01]  /*0100*/  S2R R3, SR_CgaCtaId ;  /* 0x0000000000037919 */ /* 0x000e220000008800 */
[----:B------:R-:W1:Y:S01]  /*0110*/  LDC R2, c[0x0][0x360] ;  /* 0x0000d800ff027b82 */ /* 0x000e620000000800 */
[----:B------:R-:W-:Y:S01]  /*0120*/  MOV R4, 0x400 ;  /* 0x0000040000047802 */ /* 0x000fe20000000f00 */
[----:B------:R-:W-:-:S06]  /*0130*/  IMAD.MOV.U32 R5, RZ, RZ, R30 ;  /* 0x000000ffff057224 */ /* 0x000fcc00078e001e */
[----:B------:R-:W2:Y:S01]  /*0140*/  LDC.64 R6, c[0x0][0x380] ;  /* 0x0000e000ff067b82 */ /* 0x000ea20000000a00 */
[----:B0-----:R-:W-:-:S07]  /*0150*/  LEA R4, R3, R4, 0x18 ;  /* 0x0000000403047211 */ /* 0x001fce00078ec0ff */
.L_x_4:
[----:B--2---:R-:W-:-:S05]  /*0160*/  IMAD.WIDE R8, R5, 0x4, R6 ;  /* 0x0000000405087825 */ /* 0x004fca00078e0206 */
[----:B------:R-:W2:Y:S01]  /*0170*/  LDG.E.CONSTANT R3, desc[UR8][R8.64] ;  /* 0x0000000808037981 */ /* 0x000ea2000c1e9900 */
[----:B-----5:R-:W0:Y:S01]  /*0180*/  MUFU.RCP R0, R29 ;  /* 0x0000001d00007308 */ /* 0x020e220000001000 */
[----:B------:R-:W-:Y:S01]  /*0190*/  BSSY.RECONVERGENT B3, `(.L_x_2) ;  /* 0x000000b000037945 */ /* 0x000fe20003800200 */
[----:B0-----:R-:W-:-:S04]  /*01a0*/  FFMA R11, -R29, R0, 1 ;  /* 0x3f8000001d0b7423 */ /* 0x001fc80000000100 */
[----:B------:R-:W-:Y:S02]  /*01b0*/  FFMA R0, R0, R11, R0 ;  /* 0x0000000b00007223 */ /* 0x000fe40000000000 */
[----:B--2---:R-:W0:Y:S02]  /*01c0*/  FCHK P0, R3, R29 ;  /* 0x0000001d03007302 */ /* 0x004e240000000000 */
[----:B------:R-:W-:-:S04]  /*01d0*/  FFMA R11, R3, R0, RZ ;  /* 0x00000000030b7223 */ /* 0x000fc800000000ff */
[----:B------:R-:W-:-:S04]  /*01e0*/  FFMA R10, -R29, R11, R3 ;  /* 0x0000000b1d0a7223 */ /* 0x000fc80000000103 */
[----:B------:R-:W-:Y:S01]  /*01f0*/  FFMA R0, R0, R10, R11 ;  /* 0x0000000a00007223 */ /* 0x000fe2000000000b */
[----:B0-----:R-:W-:Y:S06]  /*0200*/  @!P0 BRA `(.L_x_3) ;  /* 0x00000000000c8947 */ /* 0x001fec0003800000 */
[----:B------:R-:W-:Y:S02]  /*0210*/  MOV R0, R29 ;  /* 0x0000001d00007202 */ /* 0x000fe40000000f00 */
[----:B------:R-:W-:-:S07]  /*0220*/  MOV R12, 0x240 ;  /* 0x00000240000c7802 */ /* 0x000fce0000000f00 */
[----:B-1----:R-:W-:Y:S05]  /*0230*/  CALL.REL.NOINC `($__internal_0_$__cuda_sm3x_div_rn_noftz_f32_slowpath) ;  /* 0x0000003800647944 */ /* 0x002fea0003c00000 */
.L_x_3:
[----:B------:R-:W-:Y:S05]  /*0240*/  BSYNC.RECONVERGENT B3 ;  /* 0x0000000000037941 */ /* 0x000fea0003800200 */
.L_x_2:
[----:B------:R-:W0:Y:S01]  /*0250*/  FRND.FLOOR R3, R0 ;  /* 0x0000000000037307 */ /* 0x000e220000205000 */
[----:B------:R-:W-:Y:S02]  /*0260*/  IMAD R9, R5, 0x4, R4 ;  /* 0x0000000405097824 */ /* 0x000fe400078e0204 */
[----:B-1----:R-:W-:Y:S02]  /*0270*/  IMAD.IADD R5, R2, 0x1, R5 ;  /* 0x0000000102057824 */ /* 0x002fe400078e0205 */
[----:B0-----:R-:W-:Y:S01]  /*0280*/  FADD R8, -R3, R0 ;  /* 0x0000000003087221 */ /* 0x001fe20000000100 */
[----:B------:R-:W-:-:S04]  /*0290*/  MOV R3, UR5 ;  /* 0x0000000500037c02 */ /* 0x000fc80008000f00 */
[----:B------:R0:W-:Y:S01]  /*02a0*/  STS [R9], R8 ;  /* 0x0000000809007388 */ /* 0x0001e20000000800 */
[----:B------:R-:W-:-:S13]  /*02b0*/  ISETP.GE.AND P0, PT, R5, R3, PT ;  /* 0x000000030500720c */ /* 0x000fda0003f06270 */
[----:B0-----:R-:W-:Y:S05]  /*02c0*/  @!P0 BRA `(.L_x_4) ;  /* 0xfffffffc00a48947 */ /* 0x001fea000383ffff */
.L_x_1:
[----:B------:R-:W-:Y:S05]  /*02d0*/  BSYNC.RECONVERGENT B2 ;  /* 0x0000000000027941 */ /* 0x000fea0003800200 */
.L_x_0:
[----:B------:R-:W0:Y:S08]  /*02e0*/  S2UR UR5, SR_CgaCtaId ;  /* 0x00000000000579c3 */ /* 0x000e300000008800 */
[----:B------:R-:W-:Y:S01]  /*02f0*/  BAR.SYNC.DEFER_BLOCKING 0x0 ;  /* 0x0000000000007b1d */ /* 0x000fe20000010000 */
[----:B------:R-:W-:-:S05]  /*0300*/  ISETP.GE.AND P0, PT, R30, R3, PT ;  /* 0x000000031e00720c */ /* 0x000fca0003f06270 */
[----:B------:R-:W-:Y:S01]  /*0310*/  UMOV UR4, 0x400 ;  /* 0x0000040000047882 */ /* 0x000fe20000000000 */
[----:B------:R-:W-:Y:S01]  /*0320*/  BSSY.RECONVERGENT B0, `(.L_x_5) ;  /* 0x0000014000007945 */ /* 0x000fe20003800200 */
[----:B0-----:R-:W-:-:S06]  /*0330*/  ULEA UR4, UR5, UR4, 0x18 ;  /* 0x0000000405047291 */ /* 0x001fcc000f8ec0ff */
[----:B------:R-:W-:-:S04]  /*0340*/  LEA R28, R3, UR4, 0x2 ;  /* 0x00000004031c7c11 */ /* 0x000fc8000f8e10ff */
[----:B------:R-:W-:Y:S01]  /*0350*/  LEA R27, R3, R28, 0x2 ;  /* 0x0000001c031b7211 */ /* 0x000fe200078e10ff */
[----:B------:R-:W-:Y:S06]  /*0360*/  @P0 BRA `(.L_x_6) ;  /* 0x00000000003c0947 */ /* 0x000fec0003800000 */
[----:B------:R-:W0:Y:S01]  /*0370*/  LDC R0, c[0x0][0x360] ;  /* 0x0000d800ff007b82 */ /* 0x000e220000000800 */
[----:B------:R-:W-:-:S07]  /*0380*/  IMAD.MOV.U32 R13, RZ, RZ, R30 ;  /* 0x000000ffff0d7224 */ /* 0x000fce00078e001e */
[----:B------:R-:W1:Y:S08]  /*0390*/  LDC.64 R8, c[0x0][0x388] ;  /* 0x0000e200ff087b82 */ /* 0x000e700000000a00 */
[----:B------:R-:W2:Y:S02]  /*03a0*/  LDC.64 R10, c[0x0][0x390] ;  /* 0x0000e400ff0a7b82 */ /* 0x000ea40000000a00 */
.L_x_7:
[----:B-1--4-:R-:W-:-:S04]  /*03b0*/  IMAD.WIDE R4, R13, 0x4, R8 ;  /* 0x000000040d047825 */ /* 0x012fc800078e0208 */
[C---:B--2---:R-:W-:Y:S02]  /*03c0*/  IMAD.WIDE R6, R13.reuse, 0x4, R10 ;  /* 0x000000040d067825 */ /* 0x044fe400078e020a */
[----:B------:R-:W2:Y:S04]  /*03d0*/  LDG.E.CONSTANT R4, desc[UR8][R4.64] ;  /* 0x0000000804047981 */ /* 0x000ea8000c1e9900 */
[----:B------:R-:W3:Y:S01]  /*03e0*/  LDG.E.CONSTANT R6, desc[UR8][R6.64] ;  /* 0x0000000806067981 */ /* 0x000ee2000c1e9900 */
[C---:B------:R-:W-:Y:S01]  /*03f0*/  LEA R15, R13.reuse, R28, 0x2 ;  /* 0x0000001c0d0f7211 */ /* 0x040fe200078e10ff */
[----:B------:R-:W-:Y:S01]  /*0400*/  IMAD R17, R13, 0x4, R27 ;  /* 0x000000040d117824 */ /* 0x000fe200078e021b */
[----:B0-----:R-:W-:-:S04]  /*0410*/  IADD3 R13, PT, PT, R0, R13, RZ ;  /* 0x0000000d000d7210 */ /* 0x001fc80007ffe0ff */
[----:B------:R-:W-:Y:S01]  /*0420*/  ISETP.GE.AND P0, PT, R13, R3, PT ;  /* 0x000000030d00720c */ /* 0x000fe20003f06270 */
[----:B--2---:R4:W-:Y:S04]  /*0430*/  STS [R15], R4 ;  /* 0x000000040f007388 */ /* 0x0049e80000000800 */
[----:B---3--:R4:W-:Y:S08]  /*0440*/  STS [R17], R6 ;  /* 0x0000000611007388 */ /* 0x0089f00000000800 */
[----:B------:R-:W-:Y:S05]  /*0450*/  @!P0 BRA `(.L_x_7) ;  /* 0xfffffffc00d48947 */ /* 0x000fea000383ffff */
.L_x_6:
[----:B------:R-:W-:Y:S05]  /*0460*/  BSYNC.RECONVERGENT B0 ;  /* 0x0000000000007941 */ /* 0x000fea0003800200 */
.L_x_5:
[----:B------:R-:W-:Y:S01]  /*0470*/  BAR.SYNC.DEFER_BLOCKING 0x0 ;  /* 0x0000000000007b1d */ /* 0x000fe20000010000 */
[----:B------:R-:W-:-:S05]  /*0480*/  ISETP.NE.AND P0, PT, R30, RZ, PT ;  /* 0x000000ff1e00720c */ /* 0x000fca0003f05270 */
[----:B------:R-:W-:Y:S08]  /*0490*/  BSSY.RECONVERGENT B0, `(.L_x_8) ;  /* 0x0000118000007945 */ /* 0x000ff00003800200 */
[----:B------:R-:W-:Y:S05]  /*04a0*/  @P0 BRA `(.L_x_9) ;  /* 0x0000001000580947 */ /* 0x000fea0003800000 */
[----:B------:R-:W-:-:S13]  /*04b0*/  ISETP.GE.AND P0, PT, R3, 0x2, PT ;  /* 0x000000020300780c */ /* 0x000fda0003f06270 */
[----:B------:R-:W-:Y:S05]  /*04c0*/  @!P0 BRA `(.L_x_9) ;  /* 0x0000001000508947 */ /* 0x000fea0003800000 */
[----:B------:R-:W0:Y:S01]  /*04d0*/  LDC.U16 R0, c[0x0][0x3a0] ;  /* 0x0000e800ff007b82 */ /* 0x000e220000000400 */
[----:B------:R-:W-:Y:S02]  /*04e0*/  VIADD R2, R3, 0xffffffff ;  /* 0xffffffff03027836 */ /* 0x000fe40000000000 */
[----:B------:R-:W-:Y:S01]  /*04f0*/  HFMA2 R8, -RZ, RZ, 0, 0 ;  /* 0x00000000ff087431 */ /* 0x000fe200000001ff */
[----:B------:R-:W-:Y:S02]  /*0500*/  PRMT R9, RZ, 0x7610, R9 ;  /* 0x00007610ff097816 */ /* 0x000fe40000000009 */
[----:B------:R-:W-:Y:S01]  /*0510*/  PRMT R10, RZ, 0x7610, R10 ;  /* 0x00007610ff0a7816 */ /* 0x000fe2000000000a */
[----:B------:R-:W-:-:S07]  /*0520*/  IMAD.MOV.U32 R11, RZ, RZ, R2 ;  /* 0x000000ffff0b7224 */ /* 0x000fce00078e0002 */
.L_x_29:
[----:B-1----:R-:W1:Y:S01]  /*0530*/  LDCU UR5, c[0x0][0x3a0] ;  /* 0x00007400ff0577ac */ /* 0x002e620008000800 */
[----:B------:R-:W-:Y:S01]  /*0540*/  BSSY.RECONVERGENT B1, `(.L_x_10) ;  /* 0x0000106000017945 */ /* 0x000fe20003800200 */
[----:B-1----:R-:W-:-:S05]  /*0550*/  MOV R3, UR5 ;  /* 0x0000000500037c02 */ /* 0x002fca0008000f00 */
[----:B----4-:R-:W-:-:S05]  /*0560*/  IMAD.IADD R4, R8, 0x1, -R3 ;  /* 0x0000000108047824 */ /* 0x010fca00078e0a03 */
[----:B------:R-:W-:-:S13]  /*0570*/  ISETP.GT.AND P0, PT, R4, -0x2, PT ;  /* 0xfffffffe0400780c */ /* 0x000fda0003f04270 */
[----:B0-23--:R-:W-:Y:S05]  /*0580*/  @P0 BRA `(.L_x_11) ;  /* 0x0000001000040947 */ /* 0x00dfea0003800000 */
[----:B------:R-:W-:Y:S01]  /*0590*/  IADD3 R4, PT, PT, -R8, -0x2, R3 ;  /* 0xfffffffe08047810 */ /* 0x000fe20007ffe103 */
[----:B------:R-:W-:Y:S01]  /*05a0*/  BSSY.RECONVERGENT B2, `(.L_x_12) ;  /* 0x000007e000027945 */ /* 0x000fe20003800200 */
[----:B------:R-:W-:Y:S02]  /*05b0*/  MOV R13, RZ ;  /* 0x000000ff000d7202 */ /* 0x000fe40000000f00 */
[----:B------:R-:W-:-:S13]  /*05c0*/  ISETP.GE.U32.AND P0, PT, R4, 0x7, PT ;  /* 0x000000070400780c */ /* 0x000fda0003f06070 */
[----:B------:R-:W-:Y:S05]  /*05d0*/  @!P0 BRA `(.L_x_13) ;  /* 0x0000000400e88947 */ /* 0x000fea0003800000 */
[----:B------:R-:W1:Y:S01]  /*05e0*/  LDC R3, c[0x0][0x3a0] ;  /* 0x0000e800ff037b82 */ /* 0x000e620000000800 */
[----:B------:R-:W-:Y:S01]  /*05f0*/  LOP3.LUT R13, R11, 0xfffffff8, RZ, 0xc0, !PT ;  /* 0xfffffff80b0d7812 */ /* 0x000fe200078ec0ff */
[----:B------:R-:W-:-:S07]  /*0600*/  IMAD.MOV.U32 R12, RZ, RZ, RZ ;  /* 0x000000ffff0c7224 */ /* 0x000fce00078e00ff */
.L_x_22:
[----:B------:R-:W-:Y:S01]  /*0610*/  LEA R14, R12, UR4, 0x2 ;  /* 0x000000040c0e7c11 */ /* 0x000fe2000f8e10ff */
[----:B------:R-:W-:Y:S04]  /*0620*/  BSSY.RECONVERGENT B3, `(.L_x_14) ;  /* 0x000001f000037945 */ /* 0x000fe80003800200 */
[----:B------:R-:W2:Y:S01]  /*0630*/  LDS.64 R4, [R14] ;  /* 0x000000000e047984 */ /* 0x000ea20000000a00 */
[----:B-1----:R-:W-:Y:S01]  /*0640*/  IMAD R15, R3, 0x8, R14 ;  /* 0x00000008030f7824 */ /* 0x002fe200078e020e */
[----:B--2---:R-:W-:Y:S01]  /*0650*/  FSETP.GT.AND P0, PT, R4, R5, PT ;  /* 0x000000050400720b */ /* 0x004fe20003f04000 */
[----:B------:R-:W-:Y:S01]  /*0660*/  IMAD.MOV.U32 R20, RZ, RZ, R5 ;  /* 0x000000ffff147224 */ /* 0x000fe200078e0005 */
[----:B------:R-:W-:Y:S02]  /*0670*/  MOV R21, R4 ;  /* 0x0000000400157202 */ /* 0x000fe40000000f00 */
[----:B------:R-:W-:-:S09]  /*0680*/  LEA R4, R12, R28, 0x2 ;  /* 0x0000001c0c047211 */ /* 0x000fd200078e10ff */
[----:B------:R-:W-:Y:S04]  /*0690*/  @P0 STS.64 [R14], R20 ;  /* 0x000000140e000388 */ /* 0x000fe80000000a00 */
[----:B------:R-:W1:Y:S04]  /*06a0*/  @P0 LDS R19, [R4+0x4] ;  /* 0x0000040004130984 */ /* 0x000e680000000800 */
[----:B------:R-:W2:Y:S04]  /*06b0*/  @P0 LDS R17, [R4] ;  /* 0x0000000004110984 */ /* 0x000ea80000000800 */
[----:B-1----:R-:W-:Y:S04]  /*06c0*/  @P0 STS [R4], R19 ;  /* 0x0000001304000388 */ /* 0x002fe80000000800 */
[----:B--2---:R-:W-:Y:S04]  /*06d0*/  @P0 STS [R4+0x4], R17 ;  /* 0x0000041104000388 */ /* 0x004fe80000000800 */
[----:B------:R-:W1:Y:S02]  /*06e0*/  @P0 LDS.64 R6, [R15] ;  /* 0x000000000f060984 */ /* 0x000e640000000a00 */
[----:B-1----:R-:W-:Y:S01]  /*06f0*/  MOV R22, R7 ;  /* 0x0000000700167202 */ /* 0x002fe20000000f00 */
[----:B------:R-:W-:-:S05]  /*0700*/  IMAD.MOV.U32 R23, RZ, RZ, R6 ;  /* 0x000000ffff177224 */ /* 0x000fca00078e0006 */
[----:B------:R-:W-:Y:S04]  /*0710*/  @P0 STS.64 [R15], R22 ;  /* 0x000000160f000388 */ /* 0x000fe80000000a00 */
[----:B------:R-:W-:Y:S04]  /*0720*/  @P0 LDS R5, [R14+0x4] ;  /* 0x000004000e050984 */ /* 0x000fe80000000800 */
[----:B------:R-:W1:Y:S02]  /*0730*/  LDS R7, [R14+0x8] ;  /* 0x000008000e077984 */ /* 0x000e640000000800 */
[----:B-1----:R-:W-:-:S13]  /*0740*/  FSETP.GT.AND P0, PT, R5, R7, PT ;  /* 0x000000070500720b */ /* 0x002fda0003f04000 */
[----:B------:R-:W-:Y:S05]  /*0750*/  @!P0 BRA `(.L_x_15) ;  /* 0x00000000002c8947 */ /* 0x000fea0003800000 */
[----:B------:R-:W-:Y:S04]  /*0760*/  STS [R14+0x4], R7 ;  /* 0x000004070e007388 */ /* 0x000fe80000000800 */
[----:B------:R-:W-:Y:S04]  /*0770*/  STS [R14+0x8], R5 ;  /* 0x000008050e007388 */ /* 0x000fe80000000800 */
[----:B------:R-:W1:Y:S04]  /*0780*/  LDS R19, [R4+0x8] ;  /* 0x0000080004137984 */ /* 0x000e680000000800 */
[----:B------:R-:W2:Y:S04]  /*0790*/  LDS R17, [R4+0x4] ;  /* 0x0000040004117984 */ /* 0x000ea80000000800 */
[----:B-1----:R-:W-:Y:S04]  /*07a0*/  STS [R4+0x4], R19 ;  /* 0x0000041304007388 */ /* 0x002fe80000000800 */
[----:B--2---:R-:W-:Y:S04]  /*07b0*/  STS [R4+0x8], R17 ;  /* 0x0000081104007388 */ /* 0x004fe80000000800 */
[----:B------:R-:W1:Y:S04]  /*07c0*/  LDS R16, [R15+0x8] ;  /* 0x000008000f107984 */ /* 0x000e680000000800 */
[----:B------:R-:W2:Y:S04]  /*07d0*/  LDS R6, [R15+0x4] ;  /* 0x000004000f067984 */ /* 0x000ea80000000800 */
[----:B-1----:R1:W-:Y:S04]  /*07e0*/  STS [R15+0x4], R16 ;  /* 0x000004100f007388 */ /* 0x0023e80000000800 */
[----:B--2---:R1:W-:Y:S04]  /*07f0*/  STS [R15+0x8], R6 ;  /* 0x000008060f007388 */ /* 0x0043e80000000800 */
[----:B------:R1:W2:Y:S02]  /*0800*/  LDS R7, [R14+0x8] ;  /* 0x000008000e077984 */ /* 0x0002a40000000800 */
.L_x_15:
[----:B------:R-:W-:Y:S05]  /*0810*/  BSYNC.RECONVERGENT B3 ;  /* 0x0000000000037941 */ /* 0x000fea0003800200 */
.L_x_14:
[----:B-1----:R-:W2:Y:S01]  /*0820*/  LDS R6, [R14+0xc] ;  /* 0x00000c000e067984 */ /* 0x002ea20000000800 */
[----:B------:R-:W-:Y:S01]  /*0830*/  BSSY.RECONVERGENT B3, `(.L_x_16) ;  /* 0x000001a000037945 */ /* 0x000fe20003800200 */
[----:B--2---:R-:W-:-:S13]  /*0840*/  FSETP.GT.AND P0, PT, R7, R6, PT ;  /* 0x000000060700720b */ /* 0x004fda0003f04000 */
[----:B------:R-:W-:Y:S04]  /*0850*/  @P0 STS.64 [R14+0x8], R6 ;  /* 0x000008060e000388 */ /* 0x000fe80000000a00 */
[----:B------:R-:W1:Y:S04]  /*0860*/  @P0 LDS R19, [R4+0xc] ;  /* 0x00000c0004130984 */ /* 0x000e680000000800 */
[----:B------:R-:W2:Y:S04]  /*0870*/  @P0 LDS R5, [R4+0x8] ;  /* 0x0000080004050984 */ /* 0x000ea80000000800 */
[----:B-1----:R-:W-:Y:S04]  /*0880*/  @P0 STS [R4+0x8], R19 ;  /* 0x0000081304000388 */ /* 0x002fe80000000800 */
[----:B--2---:R-:W-:Y:S04]  /*0890*/  @P0 STS [R4+0xc], R5 ;  /* 0x00000c0504000388 */ /* 0x004fe80000000800 */
[----:B------:R-:W1:Y:S02]  /*08a0*/  @P0 LDS.64 R16, [R15+0x8] ;  /* 0x000008000f100984 */ /* 0x000e640000000a00 */
[----:B-1----:R-:W-:Y:S01]  /*08b0*/  MOV R20, R17 ;  /* 0x0000001100147202 */ /* 0x002fe20000000f00 */
[----:B------:R-:W-:-:S05]  /*08c0*/  IMAD.MOV.U32 R21, RZ, RZ, R16 ;  /* 0x000000ffff157224 */ /* 0x000fca00078e0010 */
[----:B------:R-:W-:Y:S04]  /*08d0*/  @P0 STS.64 [R15+0x8], R20 ;  /* 0x000008140f000388 */ /* 0x000fe80000000a00 */
        /* <DEDUP_REMOVED lines=15> */
.L_x_17:
[----:B------:R-:W-:Y:S05]  /*09d0*/  BSYNC.RECONVERGENT B3 ;  /* 0x0000000000037941 */ /* 0x000fea0003800200 */
.L_x_16:
        /* <DEDUP_REMOVED lines=27> */
.L_x_19:
[----:B------:R-:W-:Y:S05]  /*0b90*/  BSYNC.RECONVERGENT B3 ;  /* 0x0000000000037941 */ /* 0x000fea0003800200 */
.L_x_18:
[----:B-1----:R-:W2:Y:S01]  /*0ba0*/  LDS R6, [R14+0x1c] ;  /* 0x00001c000e067984 */ /* 0x002ea20000000800 */
[----:B------:R-:W-:Y:S01]  /*0bb0*/  BSSY.RECONVERGENT B3, `(.L_x_20) ;  /* 0x000001a000037945 */ /* 0x000fe20003800200 */
[----:B------:R-:W-:Y:S02]  /*0bc0*/  IADD3 R12, PT, PT, R12, 0x8, RZ ;  /* 0x000000080c0c7810 */ /* 0x000fe40007ffe0ff */
        /* <DEDUP_REMOVED lines=10> */
[----:B------:R-:W-:Y:S04]  /*0c70*/  LDS R19, [R14+0x20] ;  /* 0x000020000e137984 */ /* 0x000fe80000000800 */
[----:B------:R-:W1:Y:S02]  /*0c80*/  @P0 LDS R6, [R14+0x1c] ;  /* 0x00001c000e060984 */ /* 0x000e640000000800 */
        /* <DEDUP_REMOVED lines=11> */
[----:B--2---:R1:W-:Y:S02]  /*0d40*/  STS [R15+0x20], R16 ;  /* 0x000020100f007388 */ /* 0x0043e40000000800 */
.L_x_21:
[----:B------:R-:W-:Y:S05]  /*0d50*/  BSYNC.RECONVERGENT B3 ;  /* 0x0000000000037941 */ /* 0x000fea0003800200 */
.L_x_20:
[----:B------:R-:W-:-:S13]  /*0d60*/  ISETP.NE.AND P0, PT, R12, R13, PT ;  /* 0x0000000d0c00720c */ /* 0x000fda0003f05270 */
[----:B------:R-:W-:Y:S05]  /*0d70*/  @P0 BRA `(.L_x_22) ;  /* 0xfffffff800240947 */ /* 0x000fea000383ffff */
.L_x_13:
[----:B------:R-:W-:Y:S05]  /*0d80*/  BSYNC.RECONVERGENT B2 ;  /* 0x0000000000027941 */ /* 0x000fea0003800200 */
.L_x_12:
[----:B------:R-:W-:-:S13]  /*0d90*/  LOP3.LUT P0, RZ, R11, 0x7, RZ, 0xc0, !PT ;  /* 0x000000070bff7812 */ /* 0x000fda000780c0ff */
[----:B------:R-:W-:Y:S05]  /*0da0*/  @!P0 BRA `(.L_x_11) ;  /* 0x0000000400fc8947 */ /* 0x000fea0003800000 */
[----:B------:R-:W-:Y:S01]  /*0db0*/  LOP3.LUT R5, RZ, R10, RZ, 0x33, !PT ;  /* 0x0000000aff057212 */ /* 0x000fe200078e33ff */
[----:B------:R-:W-:Y:S04]  /*0dc0*/  BSSY.RECONVERGENT B2, `(.L_x_23) ;  /* 0x0000041000027945 */ /* 0x000fe80003800200 */
[----:B0-----:R-:W-:-:S05]  /*0dd0*/  IMAD.IADD R5, R0, 0x1, R5 ;  /* 0x0000000100057824 */ /* 0x001fca00078e0205 */
[----:B-1----:R-:W-:-:S04]  /*0de0*/  LOP3.LUT R16, R5, 0x7, RZ, 0xc0, !PT ;  /* 0x0000000705107812 */ /* 0x002fc800078ec0ff */
[----:B------:R-:W-:-:S04]  /*0df0*/  IADD3 R4, PT, PT, R16, -0x1, RZ ;  /* 0xffffffff10047810 */ /* 0x000fc80007ffe0ff */
[----:B------:R-:W-:-:S13]  /*0e00*/  ISETP.GE.U32.AND P0, PT, R4, 0x3, PT ;  /* 0x000000030400780c */ /* 0x000fda0003f06070 */
[----:B------:R-:W-:Y:S05]  /*0e10*/  @!P0 BRA `(.L_x_24) ;  /* 0x0000000000ec8947 */ /* 0x000fea0003800000 */
[C---:B------:R-:W-:Y:S01]  /*0e20*/  LEA R18, R13.reuse, UR4, 0x2 ;  /* 0x000000040d127c11 */ /* 0x040fe2000f8e10ff */
[----:B------:R-:W-:Y:S01]  /*0e30*/  IMAD R17, R13, 0x4, R28 ;  /* 0x000000040d117824 */ /* 0x000fe200078e021c */
[----:B------:R-:W-:Y:S02]  /*0e40*/  BSSY.RECONVERGENT B3, `(.L_x_25) ;  /* 0x000001e000037945 */ /* 0x000fe40003800200 */
[----:B------:R-:W-:Y:S01]  /*0e50*/  LEA R19, R3, R18, 0x3 ;  /* 0x0000001203137211 */ /* 0x000fe200078e18ff */
[----:B------:R-:W0:Y:S02]  /*0e60*/  LDS.64 R6, [R18] ;  /* 0x0000000012067984 */ /* 0x000e240000000a00 */
[-C--:B0-----:R-:W-:Y:S01]  /*0e70*/  FSETP.GT.AND P0, PT, R6, R7.reuse, PT ;  /* 0x000000070600720b */ /* 0x081fe20003f04000 */
[----:B------:R-:W-:Y:S01]  /*0e80*/  IMAD.MOV.U32 R21, RZ, RZ, R6 ;  /* 0x000000ffff157224 */ /* 0x000fe200078e0006 */
[----:B------:R-:W-:-:S11]  /*0e90*/  MOV R20, R7 ;  /* 0x0000000700147202 */ /* 0x000fd60000000f00 */
[----:B------:R-:W-:Y:S04]  /*0ea0*/  @P0 STS.64 [R18], R20 ;  /* 0x0000001412000388 */ /* 0x000fe80000000a00 */
[----:B------:R-:W0:Y:S04]  /*0eb0*/  @P0 LDS R6, [R17+0x4] ;  /* 0x0000040011060984 */ /* 0x000e280000000800 */
[----:B------:R-:W1:Y:S04]  /*0ec0*/  @P0 LDS R4, [R17] ;  /* 0x0000000011040984 */ /* 0x000e680000000800 */
[----:B0-----:R-:W-:Y:S04]  /*0ed0*/  @P0 STS [R17], R6 ;  /* 0x0000000611000388 */ /* 0x001fe80000000800 */
[----:B-1----:R-:W-:Y:S04]  /*0ee0*/  @P0 STS [R17+0x4], R4 ;  /* 0x0000040411000388 */ /* 0x002fe80000000800 */
[----:B------:R-:W0:Y:S02]  /*0ef0*/  @P0 LDS.64 R14, [R19] ;  /* 0x00000000130e0984 */ /* 0x000e240000000a00 */
[----:B0-----:R-:W-:Y:S01]  /*0f00*/  IMAD.MOV.U32 R22, RZ, RZ, R15 ;  /* 0x000000ffff167224 */ /* 0x001fe200078e000f */
[----:B------:R-:W-:-:S05]  /*0f10*/  MOV R23, R14 ;  /* 0x0000000e00177202 */ /* 0x000fca0000000f00 */
[----:B------:R-:W-:Y:S04]  /*0f20*/  @P0 STS.64 [R19], R22 ;  /* 0x0000001613000388 */ /* 0x000fe80000000a00 */
[----:B------:R-:W-:Y:S04]  /*0f30*/  @P0 LDS R7, [R18+0x4] ;  /* 0x0000040012070984 */ /* 0x000fe80000000800 */
[----:B------:R-:W0:Y:S02]  /*0f40*/  LDS R5, [R18+0x8] ;  /* 0x0000080012057984 */ /* 0x000e240000000800 */
[----:B0-----:R-:W-:-:S13]  /*0f50*/  FSETP.GT.AND P0, PT, R7, R5, PT ;  /* 0x000000050700720b */ /* 0x001fda0003f04000 */
[----:B------:R-:W-:Y:S05]  /*0f60*/  @!P0 BRA `(.L_x_26) ;  /* 0x00000000002c8947 */ /* 0x000fea0003800000 */
[----:B------:R-:W-:Y:S04]  /*0f70*/  STS [R18+0x4], R5 ;  /* 0x0000040512007388 */ /* 0x000fe80000000800 */
[----:B------:R-:W-:Y:S04]  /*0f80*/  STS [R18+0x8], R7 ;  /* 0x0000080712007388 */ /* 0x000fe80000000800 */
[----:B------:R-:W0:Y:S04]  /*0f90*/  LDS R6, [R17+0x8] ;  /* 0x0000080011067984 */ /* 0x000e280000000800 */
[----:B------:R-:W1:Y:S04]  /*0fa0*/  LDS R4, [R17+0x4] ;  /* 0x0000040011047984 */ /* 0x000e680000000800 */
[----:B0-----:R-:W-:Y:S04]  /*0fb0*/  STS [R17+0x4], R6 ;  /* 0x0000040611007388 */ /* 0x001fe80000000800 */
[----:B-1----:R-:W-:Y:S04]  /*0fc0*/  STS [R17+0x8], R4 ;  /* 0x0000080411007388 */ /* 0x002fe80000000800 */
[----:B------:R-:W0:Y:S04]  /*0fd0*/  LDS R14, [R19+0x8] ;  /* 0x00000800130e7984 */ /* 0x000e280000000800 */
[----:B------:R-:W1:Y:S04]  /*0fe0*/  LDS R12, [R19+0x4] ;  /* 0x00000400130c7984 */ /* 0x000e680000000800 */
[----:B0-----:R0:W-:Y:S04]  /*0ff0*/  STS [R19+0x4], R14 ;  /* 0x0000040e13007388 */ /* 0x0011e80000000800 */
[----:B-1----:R0:W-:Y:S04]  /*1000*/  STS [R19+0x8], R12 ;  /* 0x0000080c13007388 */ /* 0x0021e80000000800 */
[----:B------:R0:W1:Y:S02]  /*1010*/  LDS R5, [R18+0x8] ;  /* 0x0000080012057984 */ /* 0x0000640000000800 */
.L_x_26:
[----:B------:R-:W-:Y:S05]  /*1020*/  BSYNC.RECONVERGENT B3 ;  /* 0x0000000000037941 */ /* 0x000fea0003800200 */
.L_x_25:
[----:B------:R-:W1:Y:S01]  /*1030*/  LDS R4, [R18+0xc] ;  /* 0x00000c0012047984 */ /* 0x000e620000000800 */
[----:B------:R-:W-:Y:S01]  /*1040*/  VIADD R13, R13, 0x4 ;  /* 0x000000040d0d7836 */ /* 0x000fe20000000000 */
[----:B-1----:R-:W-:-:S13]  /*1050*/  FSETP.GT.AND P0, PT, R5, R4, PT ;  /* 0x000000040500720b */ /* 0x002fda0003f04000 */
[----:B------:R-:W-:Y:S04]  /*1060*/  @P0 STS.64 [R18+0x8], R4 ;  /* 0x0000080412000388 */ /* 0x000fe80000000a00 */
[----:B------:R-:W1:Y:S04]  /*1070*/  @P0 LDS R7, [R17+0xc] ;  /* 0x00000c0011070984 */ /* 0x000e680000000800 */
[----:B------:R-:W2:Y:S04]  /*1080*/  @P0 LDS R6, [R17+0x8] ;  /* 0x0000080011060984 */ /* 0x000ea80000000800 */
[----:B-1----:R-:W-:Y:S04]  /*1090*/  @P0 STS [R17+0x8], R7 ;  /* 0x0000080711000388 */ /* 0x002fe80000000800 */
[----:B--2---:R-:W-:Y:S04]  /*10a0*/  @P0 STS [R17+0xc], R6 ;  /* 0x00000c0611000388 */ /* 0x004fe80000000800 */
[----:B0-----:R-:W0:Y:S02]  /*10b0*/  @P0 LDS.64 R14, [R19+0x8] ;  /* 0x00000800130e0984 */ /* 0x001e240000000a00 */
[----:B0-----:R-:W-:Y:S01]  /*10c0*/  IMAD.MOV.U32 R20, RZ, RZ, R15 ;  /* 0x000000ffff147224 */ /* 0x001fe200078e000f */
[----:B------:R-:W-:-:S05]  /*10d0*/  MOV R21, R14 ;  /* 0x0000000e00157202 */ /* 0x000fca0000000f00 */
[----:B------:R-:W-:Y:S04]  /*10e0*/  @P0 STS.64 [R19+0x8], R20 ;  /* 0x0000081413000388 */ /* 0x000fe80000000a00 */
[----:B------:R-:W-:Y:S04]  /*10f0*/  LDS R15, [R18+0x10] ;  /* 0x00001000120f7984 */ /* 0x000fe80000000800 */
[----:B------:R-:W0:Y:S02]  /*1100*/  @P0 LDS R4, [R18+0xc] ;  /* 0x00000c0012040984 */ /* 0x000e240000000800 */
        /* <DEDUP_REMOVED lines=11> */
[----:B-1----:R0:W-:Y:S02]  /*11c0*/  STS [R19+0x10], R7 ;  /* 0x0000100713007388 */ /* 0x0021e40000000800 */
.L_x_24:
[----:B------:R-:W-:Y:S05]  /*11d0*/  BSYNC.RECONVERGENT B2 ;  /* 0x0000000000027941 */ /* 0x000fea0003800200 */
.L_x_23:
[----:B------:R-:W-:-:S13]  /*11e0*/  LOP3.LUT P0, RZ, R16, 0x3, RZ, 0xc0, !PT ;  /* 0x0000000310ff7812 */ /* 0x000fda000780c0ff */
[----:B------:R-:W-:Y:S05]  /*11f0*/  @!P0 BRA `(.L_x_11) ;  /* 0x0000000000e88947 */ /* 0x000fea0003800000 */
[----:B------:R-:W-:Y:S01]  /*1200*/  LOP3.LUT R5, R9, 0x3, RZ, 0x3c, !PT ;  /* 0x0000000309057812 */ /* 0x000fe200078e3cff */
[----:B------:R-:W-:Y:S03]  /*1210*/  BSSY.RECONVERGENT B2, `(.L_x_27) ;  /* 0x0000026000027945 */ /* 0x000fe60003800200 */
[----:B------:R-:W-:-:S04]  /*1220*/  IADD3 R5, PT, PT, R0, R5, RZ ;  /* 0x0000000500057210 */ /* 0x000fc80007ffe0ff */
[C---:B------:R-:W-:Y:S02]  /*1230*/  LOP3.LUT R6, R5.reuse, 0x3, RZ, 0xc0, !PT ;  /* 0x0000000305067812 */ /* 0x040fe400078ec0ff */
[----:B------:R-:W-:Y:S02]  /*1240*/  LOP3.LUT R4, R5, 0x1, RZ, 0xc0, !PT ;  /* 0x0000000105047812 */ /* 0x000fe400078ec0ff */
[----:B------:R-:W-:Y:S02]  /*1250*/  ISETP.NE.AND P0, PT, R6, 0x1, PT ;  /* 0x000000010600780c */ /* 0x000fe40003f05270 */
[----:B------:R-:W-:-:S11]  /*1260*/  ISETP.NE.U32.AND P1, PT, R4, 0x1, PT ;  /* 0x000000010400780c */ /* 0x000fd60003f25070 */
[----:B------:R-:W-:Y:S05]  /*1270*/  @!P0 BRA `(.L_x_28) ;  /* 0x00000000007c8947 */ /* 0x000fea0003800000 */
[C---:B------:R-:W-:Y:S01]  /*1280*/  LEA R18, R13.reuse, UR4, 0x2 ;  /* 0x000000040d127c11 */ /* 0x040fe2000f8e10ff */
[C---:B------:R-:W-:Y:S02]  /*1290*/  IMAD R17, R13.reuse, 0x4, R28 ;  /* 0x000000040d117824 */ /* 0x040fe400078e021c */
[----:B------:R-:W-:Y:S01]  /*12a0*/  VIADD R13, R13, 0x2 ;  /* 0x000000020d0d7836 */ /* 0x000fe20000000000 */
[----:B------:R-:W-:Y:S01]  /*12b0*/  LEA R16, R3, R18, 0x3 ;  /* 0x0000001203107211 */ /* 0x000fe200078e18ff */
[----:B------:R-:W1:Y:S02]  /*12c0*/  LDS.64 R4, [R18] ;  /* 0x0000000012047984 */ /* 0x000e640000000a00 */
[-C--:B-1----:R-:W-:Y:S01]  /*12d0*/  FSETP.GT.AND P0, PT, R4, R5.reuse, PT ;  /* 0x000000050400720b */ /* 0x082fe20003f04000 */
[----:B------:R-:W-:Y:S01]  /*12e0*/  IMAD.MOV.U32 R21, RZ, RZ, R4 ;  /* 0x000000ffff157224 */ /* 0x000fe200078e0004 */
[----:B------:R-:W-:-:S11]  /*12f0*/  MOV R20, R5 ;  /* 0x0000000500147202 */ /* 0x000fd60000000f00 */
[----:B------:R-:W-:Y:S04]  /*1300*/  @P0 STS.64 [R18], R20 ;  /* 0x0000001412000388 */ /* 0x000fe80000000a00 */
[----:B------:R-:W1:Y:S04]  /*1310*/  @P0 LDS R6, [R17+0x4] ;  /* 0x0000040011060984 */ /* 0x000e680000000800 */
[----:B------:R-:W2:Y:S04]  /*1320*/  @P0 LDS R4, [R17] ;  /* 0x0000000011040984 */ /* 0x000ea80000000800 */
[----:B-1----:R-:W-:Y:S04]  /*1330*/  @P0 STS [R17], R6 ;  /* 0x0000000611000388 */ /* 0x002fe80000000800 */
[----:B--2---:R-:W-:Y:S04]  /*1340*/  @P0 STS [R17+0x4], R4 ;  /* 0x0000040411000388 */ /* 0x004fe80000000800 */
[----:B------:R-:W1:Y:S02]  /*1350*/  @P0 LDS.64 R14, [R16] ;  /* 0x00000000100e0984 */ /* 0x000e640000000a00 */
[----:B-1----:R-:W-:Y:S01]  /*1360*/  IMAD.MOV.U32 R22, RZ, RZ, R15 ;  /* 0x000000ffff167224 */ /* 0x002fe200078e000f */
[----:B------:R-:W-:-:S05]  /*1370*/  MOV R23, R14 ;  /* 0x0000000e00177202 */ /* 0x000fca0000000f00 */
[----:B------:R-:W-:Y:S04]  /*1380*/  @P0 STS.64 [R16], R22 ;  /* 0x0000001610000388 */ /* 0x000fe80000000a00 */
        /* <DEDUP_REMOVED lines=10> */
[----:B0-----:R-:W0:Y:S04]  /*1430*/  LDS R12, [R16+0x8] ;  /* 0x00000800100c7984 */ /* 0x001e280000000800 */
[----:B------:R-:W1:Y:S04]  /*1440*/  LDS R7, [R16+0x4] ;  /* 0x0000040010077984 */ /* 0x000e680000000800 */
[----:B0-----:R2:W-:Y:S04]  /*1450*/  STS [R16+0x4], R12 ;  /* 0x0000040c10007388 */ /* 0x0015e80000000800 */
[----:B-1----:R2:W-:Y:S02]  /*1460*/  STS [R16+0x8], R7 ;  /* 0x0000080710007388 */ /* 0x0025e40000000800 */
.L_x_28:
[----:B------:R-:W-:Y:S05]  /*1470*/  BSYNC.RECONVERGENT B2 ;  /* 0x0000000000027941 */ /* 0x000fea0003800200 */
.L_x_27:
[----:B------:R-:W-:Y:S05]  /*1480*/  @P1 BRA `(.L_x_11) ;  /* 0x0000000000441947 */ /* 0x000fea0003800000 */
[----:B0-2---:R-:W-:-:S05]  /*1490*/  LEA R12, R13, UR4, 0x2 ;  /* 0x000000040d0c7c11 */ /* 0x005fca000f8e10ff */
[----:B------:R-:W0:Y:S02]  /*14a0*/  LDS.64 R4, [R12] ;  /* 0x000000000c047984 */ /* 0x000e240000000a00 */
[----:B0-----:R-:W-:-:S13]  /*14b0*/  FSETP.GT.AND P0, PT, R4, R5, PT ;  /* 0x000000050400720b */ /* 0x001fda0003f04000 */
[----:B------:R-:W-:Y:S05]  /*14c0*/  @!P0 BRA `(.L_x_11) ;  /* 0x0000000000348947 */ /* 0x000fea0003800000 */
[----:B------:R-:W-:Y:S01]  /*14d0*/  MOV R16, R5 ;  /* 0x0000000500107202 */ /* 0x000fe20000000f00 */
[----:B------:R-:W-:Y:S01]  /*14e0*/  IMAD.MOV.U32 R17, RZ, RZ, R4 ;  /* 0x000000ffff117224 */ /* 0x000fe200078e0004 */
[----:B------:R-:W-:Y:S01]  /*14f0*/  LEA R13, R13, R28, 0x2 ;  /* 0x0000001c0d0d7211 */ /* 0x000fe200078e10ff */
[----:B------:R-:W-:-:S03]  /*1500*/  IMAD R5, R3, 0x8, R12 ;  /* 0x0000000803057824 */ /* 0x000fc600078e020c */
[----:B------:R-:W-:Y:S04]  /*1510*/  STS.64 [R12], R16 ;  /* 0x000000100c007388 */ /* 0x000fe80000000a00 */
[----:B------:R-:W0:Y:S04]  /*1520*/  LDS R6, [R13+0x4] ;  /* 0x000004000d067984 */ /* 0x000e280000000800 */
[----:B------:R-:W1:Y:S04]  /*1530*/  LDS R4, [R13] ;  /* 0x000000000d047984 */ /* 0x000e680000000800 */
[----:B0-----:R-:W-:Y:S04]  /*1540*/  STS [R13], R6 ;  /* 0x000000060d007388 */ /* 0x001fe80000000800 */
[----:B-1----:R-:W-:Y:S04]  /*1550*/  STS [R13+0x4], R4 ;  /* 0x000004040d007388 */ /* 0x002fe80000000800 */
[----:B------:R-:W0:Y:S02]  /*1560*/  LDS.64 R14, [R5] ;  /* 0x00000000050e7984 */ /* 0x000e240000000a00 */
[----:B0-----:R-:W-:Y:S01]  /*1570*/  MOV R18, R15 ;  /* 0x0000000f00127202 */ /* 0x001fe20000000f00 */
[----:B------:R-:W-:-:S05]  /*1580*/  IMAD.MOV.U32 R19, RZ, RZ, R14 ;  /* 0x000000ffff137224 */ /* 0x000fca00078e000e */
[----:B------:R3:W-:Y:S02]  /*1590*/  STS.64 [R5], R18 ;  /* 0x0000001205007388 */ /* 0x0007e40000000a00 */
.L_x_11:
[----:B------:R-:W-:Y:S05]  /*15a0*/  BSYNC.RECONVERGENT B1 ;  /* 0x0000000000017941 */ /* 0x000fea0003800200 */
.L_x_10:
[----:B------:R-:W-:Y:S01]  /*15b0*/  IADD3 R8, PT, PT, R8, 0x1, RZ ;  /* 0x0000000108087810 */ /* 0x000fe20007ffe0ff */
[----:B------:R-:W-:Y:S01]  /*15c0*/  VIADD R10, R10, 0x1 ;  /* 0x000000010a0a7836 */ /* 0x000fe20000000000 */
[----:B------:R-:W-:Y:S01]  /*15d0*/  IADD3 R9, PT, PT, R9, 0x1, RZ ;  /* 0x0000000109097810 */ /* 0x000fe20007ffe0ff */
[----:B------:R-:W-:Y:S01]  /*15e0*/  VIADD R11, R11, 0xffffffff ;  /* 0xffffffff0b0b7836 */ /* 0x000fe20000000000 */
[----:B------:R-:W-:-:S13]  /*15f0*/  ISETP.NE.AND P0, PT, R8, R2, PT ;  /* 0x000000020800720c */ /* 0x000fda0003f05270 */
[----:B------:R-:W-:Y:S05]  /*1600*/  @P0 BRA `(.L_x_29) ;  /* 0xffffffec00c80947 */ /* 0x000fea000383ffff */
.L_x_9:
[----:B------:R-:W-:Y:S05]  /*1610*/  BSYNC.RECONVERGENT B0 ;  /* 0x0000000000007941 */ /* 0x000fea0003800200 */
.L_x_8:
[----:B------:R-:W-:Y:S01]  /*1620*/  BAR.SYNC.DEFER_BLOCKING 0x0 ;  /* 0x0000000000007b1d */ /* 0x000fe20000010000 */
[C---:B------:R-:W-:Y:S01]  /*1630*/  LOP3.LUT R25, R3.reuse, 0x3, RZ, 0xc0, !PT ;  /* 0x0000000303197812 */ /* 0x040fe200078ec0ff */
[----:B------:R-:W-:Y:S01]  /*1640*/  HFMA2 R21, -RZ, RZ, 10824, -13904 ;  /* 0x7149f2caff157431 */ /* 0x000fe200000001ff */
[C---:B------:R-:W-:Y:S01]  /*1650*/  LOP3.LUT R24, R3.reuse, 0x7ffffff8, RZ, 0xc0, !PT ;  /* 0x7ffffff803187812 */ /* 0x040fe200078ec0ff */
[----:B------:R-:W-:Y:S01]  /*1660*/  IMAD.MOV.U32 R20, RZ, RZ, RZ ;  /* 0x000000ffff147224 */ /* 0x000fe200078e00ff */
[C---:B------:R-:W-:Y:S01]  /*1670*/  LOP3.LUT R26, R3.reuse, 0x7, RZ, 0xc0, !PT ;  /* 0x00000007031a7812 */ /* 0x040fe200078ec0ff */
[----:B------:R-:W1:Y:S01]  /*1680*/  LDCU UR4, c[0x0][0x360] ;  /* 0x00006c00ff0477ac */ /* 0x000e620008000800 */
[C---:B------:R-:W-:Y:S02]  /*1690*/  LOP3.LUT R23, R3.reuse, 0x1, RZ, 0xc0, !PT ;  /* 0x0000000103177812 */ /* 0x040fe400078ec0ff */
[----:B------:R-:W-:Y:S02]  /*16a0*/  CS2R R10, SRZ ;  /* 0x00000000000a7805 */ /* 0x000fe4000001ff00 */
[----:B------:R-:W-:-:S02]  /*16b0*/  LOP3.LUT R22, R3, 0x7ffffffc, RZ, 0xc0, !PT ;  /* 0x7ffffffc03167812 */ /* 0x000fc400078ec0ff */
[----:B------:R-:W-:Y:S02]  /*16c0*/  IADD3 R8, PT, PT, R25, -0x1, RZ ;  /* 0xffffffff19087810 */ /* 0x000fe40007ffe0ff */
[----:B0-2---:R-:W-:Y:S01]  /*16d0*/  IADD3 R7, PT, PT, -R24, RZ, RZ ;  /* 0x000000ff18077210 */ /* 0x005fe20007ffe1ff */
[----:B-1----:R-:W-:Y:S01]  /*16e0*/  IMAD.U32 R9, RZ, RZ, UR4 ;  /* 0x00000004ff097e24 */ /* 0x002fe2000f8e00ff */
[----:B------:R-:W-:-:S06]  /*16f0*/  UMOV UR4, URZ ;  /* 0x000000ff00047c82 */ /* 0x000fcc0008000000 */
.L_x_80:
[----:B0-----:R-:W-:Y:S01]  /*1700*/  I2FP.F32.U32 R3, UR4 ;  /* 0x0000000400037c45 */ /* 0x001fe20008201000 */
[----:B------:R-:W0:Y:S01]  /*1710*/  LDCU UR5, c[0x0][0x3a0] ;  /* 0x00007400ff0577ac */ /* 0x000e220008000800 */
[----:B------:R-:W-:Y:S01]  /*1720*/  MOV R0, 0x41200000 ;  /* 0x4120000000007802 */ /* 0x000fe20000000f00 */
[----:B---3--:R-:W-:Y:S02]  /*1730*/  IMAD.MOV.U32 R5, RZ, RZ, 0x3dcccccd ;  /* 0x3dcccccdff057424 */ /* 0x008fe400078e00ff */
[----:B------:R-:W-:Y:S01]  /*1740*/  FMUL R3, R3, 0.090000003576278686523 ;  /* 0x3db851ec03037820 */ /* 0x000fe20000400000 */
[----:B------:R-:W-:Y:S01]  /*1750*/  UIADD3 UR4, UPT, UPT, UR4, 0x1, URZ ;  /* 0x0000000104047890 */ /* 0x000fe2000fffe0ff */
[----:B------:R-:W-:Y:S02]  /*1760*/  FFMA R0, R5, -R0, 1 ;  /* 0x3f80000005007423 */ /* 0x000fe40000000800 */
[----:B------:R-:W1:Y:S01]  /*1770*/  FCHK P0, R3, 10 ;  /* 0x4120000003007902 */ /* 0x000e620000000000 */
[----:B------:R-:W-:Y:S01]  /*1780*/  UISETP.NE.AND UP0, UPT, UR4, 0xa, UPT ;  /* 0x0000000a0400788c */ /* 0x000fe2000bf05270 */
[----:B------:R-:W-:-:S04]  /*1790*/  FFMA R0, R0, R5, 0.10000000149011611938 ;  /* 0x3dcccccd00007423 */ /* 0x000fc80000000005 */
[----:B------:R-:W-:-:S04]  /*17a0*/  FFMA R2, R3, R0, RZ ;  /* 0x0000000003027223 */ /* 0x000fc800000000ff */
[----:B------:R-:W-:Y:S01]  /*17b0*/  FFMA R5, R2, -10, R3 ;  /* 0xc120000002057823 */ /* 0x000fe20000000003 */
[----:B0-----:R-:W-:-:S03]  /*17c0*/  ISETP.GE.AND P2, PT, R30, UR5, PT ;  /* 0x000000051e007c0c */ /* 0x001fc6000bf46270 */
[----:B------:R-:W-:Y:S01]  /*17d0*/  FFMA R0, R0, R5, R2 ;  /* 0x0000000500007223 */ /* 0x000fe20000000002 */
[----:B-1----:R-:W-:Y:S09]  /*17e0*/  @!P0 BRA `(.L_x_30) ;  /* 0x00000000000c8947 */ /* 0x002ff20003800000 */
[----:B------:R-:W-:Y:S01]  /*17f0*/  IMAD.MOV.U32 R0, RZ, RZ, 0x41200000 ;  /* 0x41200000ff007424 */ /* 0x000fe200078e00ff */
[----:B------:R-:W-:-:S07]  /*1800*/  MOV R12, 0x1820 ;  /* 0x00001820000c7802 */ /* 0x000fce0000000f00 */
[----:B----45:R-:W-:Y:S05]  /*1810*/  CALL.REL.NOINC `($__internal_0_$__cuda_sm3x_div_rn_noftz_f32_slowpath) ;  /* 0x0000002000ec7944 */ /* 0x030fea0003c00000 */
.L_x_30:
[----:B-----5:R-:W0:Y:S01]  /*1820*/  MUFU.RCP R2, R29 ;  /* 0x0000001d00027308 */ /* 0x020e220000001000 */
[----:B----4-:R-:W-:Y:S01]  /*1830*/  FADD R6, R0, 0.0099999997764825820923 ;  /* 0x3c23d70a00067421 */ /* 0x010fe20000000000 */
[----:B------:R-:W-:Y:S06]  /*1840*/  BSSY.RECONVERGENT B2, `(.L_x_31) ;  /* 0x000000d000027945 */ /* 0x000fec0003800200 */
[----:B------:R-:W1:Y:S01]  /*1850*/  FCHK P0, R6, R29 ;  /* 0x0000001d06007302 */ /* 0x000e620000000000 */
[----:B0-----:R-:W-:-:S04]  /*1860*/  FFMA R13, -R29, R2, 1 ;  /* 0x3f8000001d0d7423 */ /* 0x001fc80000000102 */
[----:B------:R-:W-:-:S04]  /*1870*/  FFMA R13, R2, R13, R2 ;  /* 0x0000000d020d7223 */ /* 0x000fc80000000002 */
[----:B------:R-:W-:-:S04]  /*1880*/  FFMA R0, R13, R6, RZ ;  /* 0x000000060d007223 */ /* 0x000fc800000000ff */
[----:B------:R-:W-:-:S04]  /*1890*/  FFMA R3, -R29, R0, R6 ;  /* 0x000000001d037223 */ /* 0x000fc80000000106 */
[----:B------:R-:W-:Y:S01]  /*18a0*/  FFMA R13, R13, R3, R0 ;  /* 0x000000030d0d7223 */ /* 0x000fe20000000000 */
[----:B-1----:R-:W-:Y:S06]  /*18b0*/  @!P0 BRA `(.L_x_32) ;  /* 0x0000000000148947 */ /* 0x002fec0003800000 */
[----:B------:R-:W-:Y:S01]  /*18c0*/  MOV R3, R6 ;  /* 0x0000000600037202 */ /* 0x000fe20000000f00 */
[----:B------:R-:W-:Y:S01]  /*18d0*/  IMAD.MOV.U32 R0, RZ, RZ, R29 ;  /* 0x000000ffff007224 */ /* 0x000fe200078e001d */
[----:B------:R-:W-:-:S07]  /*18e0*/  MOV R12, 0x1900 ;  /* 0x00001900000c7802 */ /* 0x000fce0000000f00 */
[----:B------:R-:W-:Y:S05]  /*18f0*/  CALL.REL.NOINC `($__internal_0_$__cuda_sm3x_div_rn_noftz_f32_slowpath) ;  /* 0x0000002000b47944 */ /* 0x000fea0003c00000 */
[----:B------:R-:W-:-:S07]  /*1900*/  MOV R13, R0 ;  /* 0x00000000000d7202 */ /* 0x000fce0000000f00 */
.L_x_32:
[----:B------:R-:W-:Y:S05]  /*1910*/  BSYNC.RECONVERGENT B2 ;  /* 0x0000000000027941 */ /* 0x000fea0003800200 */
.L_x_31:
[----:B------:R-:W-:Y:S04]  /*1920*/  BSSY.RECONVERGENT B2, `(.L_x_33) ;  /* 0x0000040000027945 */ /* 0x000fe80003800200 */
[----:B------:R-:W-:Y:S05]  /*1930*/  @P2 BRA `(.L_x_34) ;  /* 0x0000000000f82947 */ /* 0x000fea0003800000 */
[C---:B------:R-:W-:Y:S01]  /*1940*/  FMUL R18, R13.reuse, 0.10000000149011611938 ;  /* 0x3dcccccd0d127820 */ /* 0x040fe20000400000 */
[C---:B------:R-:W-:Y:S01]  /*1950*/  FMUL R5, R13.reuse, 0.5 ;  /* 0x3f0000000d057820 */ /* 0x040fe20000400000 */
[----:B------:R-:W-:Y:S02]  /*1960*/  IMAD.MOV.U32 R14, RZ, RZ, R30 ;  /* 0x000000ffff0e7224 */ /* 0x000fe400078e001e */
[----:B------:R-:W-:-:S07]  /*1970*/  FFMA R4, R13, 0.80000001192092895508, R18 ;  /* 0x3f4ccccd0d047823 */ /* 0x000fce0000000012 */
.L_x_42:
[----:B0-----:R-:W0:Y:S01]  /*1980*/  S2UR UR6, SR_CgaCtaId ;  /* 0x00000000000679c3 */ /* 0x001e220000008800 */
[----:B------:R-:W-:Y:S01]  /*1990*/  UMOV UR5, 0x400 ;  /* 0x0000040000057882 */ /* 0x000fe20000000000 */
[----:B------:R-:W-:Y:S01]  /*19a0*/  BSSY.RECONVERGENT B3, `(.L_x_35) ;  /* 0x0000031000037945 */ /* 0x000fe20003800200 */
[----:B------:R-:W-:Y:S01]  /*19b0*/  HFMA2 R0, -RZ, RZ, 1.875, 0 ;  /* 0x3f800000ff007431 */ /* 0x000fe200000001ff */
[----:B0-----:R-:W-:-:S06]  /*19c0*/  ULEA UR5, UR6, UR5, 0x18 ;  /* 0x0000000506057291 */ /* 0x001fcc000f8ec0ff */
[----:B------:R-:W-:-:S05]  /*19d0*/  LEA R2, R14, UR5, 0x2 ;  /* 0x000000050e027c11 */ /* 0x000fca000f8e10ff */
[----:B------:R-:W0:Y:S02]  /*19e0*/  LDS R3, [R2] ;  /* 0x0000000002037984 */ /* 0x000e240000000800 */
[----:B0-----:R-:W-:-:S13]  /*19f0*/  FSETP.GT.AND P0, PT, R3, 0.5, PT ;  /* 0x3f0000000300780b */ /* 0x001fda0003f04000 */
[----:B------:R-:W-:-:S05]  /*1a00*/  @P0 FADD R3, R3, -1 ;  /* 0xbf80000003030421 */ /* 0x000fca0000000000 */
[----:B------:R-:W-:-:S13]  /*1a10*/  FSETP.GT.AND P0, PT, |R3|, R5, PT ;  /* 0x000000050300720b */ /* 0x000fda0003f04200 */
[----:B------:R-:W-:Y:S05]  /*1a20*/  @P0 BRA `(.L_x_36) ;  /* 0x0000000000a00947 */ /* 0x000fea0003800000 */
[----:B------:R-:W-:-:S13]  /*1a30*/  FSETP.GEU.AND P0, PT, |R3|, R18, PT ;  /* 0x000000120300720b */ /* 0x000fda0003f0e200 */
[----:B------:R-:W-:Y:S05]  /*1a40*/  @P0 BRA `(.L_x_37) ;  /* 0x0000000000400947 */ /* 0x000fea0003800000 */
[----:B------:R-:W0:Y:S01]  /*1a50*/  MUFU.RCP R15, R18 ;  /* 0x00000012000f7308 */ /* 0x000e220000001000 */
[----:B------:R-:W-:Y:S07]  /*1a60*/  BSSY.RECONVERGENT B4, `(.L_x_38) ;  /* 0x000000c000047945 */ /* 0x000fee0003800200 */
[----:B------:R-:W1:Y:S01]  /*1a70*/  FCHK P0, |R3|, R18 ;  /* 0x0000001203007302 */ /* 0x000e620000000200 */
[----:B0-----:R-:W-:-:S04]  /*1a80*/  FFMA R0, -R18, R15, 1 ;  /* 0x3f80000012007423 */ /* 0x001fc8000000010f */
[----:B------:R-:W-:-:S04]  /*1a90*/  FFMA R0, R15, R0, R15 ;  /* 0x000000000f007223 */ /* 0x000fc8000000000f */
[----:B------:R-:W-:-:S04]  /*1aa0*/  FFMA R15, |R3|, R0, RZ ;  /* 0x00000000030f7223 */ /* 0x000fc800000002ff */
[----:B------:R-:W-:-:S04]  /*1ab0*/  FFMA R12, -R18, R15, |R3| ;  /* 0x0000000f120c7223 */ /* 0x000fc80000000503 */
[----:B------:R-:W-:Y:S01]  /*1ac0*/  FFMA R0, R0, R12, R15 ;  /* 0x0000000c00007223 */ /* 0x000fe2000000000f */
[----:B-1----:R-:W-:Y:S06]  /*1ad0*/  @!P0 BRA `(.L_x_39) ;  /* 0x0000000000108947 */ /* 0x002fec0003800000 */
[----:B------:R-:W-:Y:S01]  /*1ae0*/  FADD R3, |R3|, -RZ ;  /* 0x800000ff03037221 */ /* 0x000fe20000000200 */
[----:B------:R-:W-:Y:S02]  /*1af0*/  MOV R0, R18 ;  /* 0x0000001200007202 */ /* 0x000fe40000000f00 */
[----:B------:R-:W-:-:S07]  /*1b00*/  MOV R12, 0x1b20 ;  /* 0x00001b20000c7802 */ /* 0x000fce0000000f00 */
[----:B------:R-:W-:Y:S05]  /*1b10*/  CALL.REL.NOINC `($__internal_0_$__cuda_sm3x_div_rn_noftz_f32_slowpath) ;  /* 0x00000020002c7944 */ /* 0x000fea0003c00000 */
.L_x_39:
[----:B------:R-:W-:Y:S05]  /*1b20*/  BSYNC.RECONVERGENT B4 ;  /* 0x0000000000047941 */ /* 0x000fea0003800200 */
.L_x_38:
[----:B------:R-:W-:Y:S01]  /*1b30*/  FADD R0, -R0, 1 ;  /* 0x3f80000000007421 */ /* 0x000fe20000000100 */
[----:B------:R-:W-:Y:S06]  /*1b40*/  BRA `(.L_x_36) ;  /* 0x0000000000587947 */ /* 0x000fec0003800000 */
.L_x_37:
[----:B------:R-:W-:Y:S01]  /*1b50*/  FSETP.GEU.AND P0, PT, |R3|, R4, PT ;  /* 0x000000040300720b */ /* 0x000fe20003f0e200 */
[----:B------:R-:W-:-:S12]  /*1b60*/  IMAD.MOV.U32 R0, RZ, RZ, RZ ;  /* 0x000000ffff007224 */ /* 0x000fd800078e00ff */
[----:B------:R-:W-:Y:S05]  /*1b70*/  @!P0 BRA `(.L_x_36) ;  /* 0x00000000004c8947 */ /* 0x000fea0003800000 */
[----:B------:R-:W-:Y:S01]  /*1b80*/  FSETP.GEU.AND P0, PT, |R3|, R5, PT ;  /* 0x000000050300720b */ /* 0x000fe20003f0e200 */
[----:B------:R-:W-:-:S12]  /*1b90*/  HFMA2 R0, -RZ, RZ, 1.875, 0 ;  /* 0x3f800000ff007431 */ /* 0x000fd800000001ff */
[----:B------:R-:W-:Y:S05]  /*1ba0*/  @P0 BRA `(.L_x_36) ;  /* 0x0000000000400947 */ /* 0x000fea0003800000 */
[----:B------:R-:W0:Y:S01]  /*1bb0*/  MUFU.RCP R17, R18 ;  /* 0x0000001200117308 */ /* 0x000e220000001000 */
[----:B------:R-:W-:Y:S01]  /*1bc0*/  FADD R15, R5, -|R3| ;  /* 0xc0000003050f7221 */ /* 0x000fe20000000000 */
        /* <DEDUP_REMOVED lines=12> */
.L_x_41:
[----:B------:R-:W-:Y:S05]  /*1c90*/  BSYNC.RECONVERGENT B4 ;  /* 0x0000000000047941 */ /* 0x000fea0003800200 */
.L_x_40:
[----:B------:R-:W-:-:S07]  /*1ca0*/  FADD R0, -R0, 1 ;  /* 0x3f80000000007421 */ /* 0x000fce0000000100 */
.L_x_36:
[----:B------:R-:W-:Y:S05]  /*1cb0*/  BSYNC.RECONVERGENT B3 ;  /* 0x0000000000037941 */ /* 0x000fea0003800200 */
.L_x_35:
[----:B------:R-:W0:Y:S01]  /*1cc0*/  LDC R15, c[0x0][0x3a0] ;  /* 0x0000e800ff0f7b82 */ /* 0x000e220000000800 */
[----:B------:R-:W-:Y:S01]  /*1cd0*/  IADD3 R14, PT, PT, R9, R14, RZ ;  /* 0x0000000e090e7210 */ /* 0x000fe20007ffe0ff */
[----:B0-----:R-:W-:-:S03]  /*1ce0*/  IMAD R3, R15, 0xc, R2 ;  /* 0x0000000c0f037824 */ /* 0x001fc600078e0202 */
[----:B------:R-:W-:Y:S02]  /*1cf0*/  ISETP.GE.AND P0, PT, R14, R15, PT ;  /* 0x0000000f0e00720c */ /* 0x000fe40003f06270 */
[----:B------:R0:W-:Y:S11]  /*1d00*/  STS [R3], R0 ;  /* 0x0000000003007388 */ /* 0x0001f60000000800 */
[----:B------:R-:W-:Y:S05]  /*1d10*/  @!P0 BRA `(.L_x_42) ;  /* 0xfffffffc00188947 */ /* 0x000fea000383ffff */
.L_x_34:
[----:B------:R-:W-:Y:S05]  /*1d20*/  BSYNC.RECONVERGENT B2 ;  /* 0x0000000000027941 */ /* 0x000fea0003800200 */
.L_x_33:
[----:B------:R-:W-:Y:S01]  /*1d30*/  BAR.SYNC.DEFER_BLOCKING 0x0 ;  /* 0x0000000000007b1d */ /* 0x000fe20000010000 */
[----:B------:R-:W-:-:S05]  /*1d40*/  ISETP.GT.U32.AND P0, PT, R30, 0x13, PT ;  /* 0x000000131e00780c */ /* 0x000fca0003f04070 */
[----:B------:R-:W-:Y:S08]  /*1d50*/  BSSY.RECONVERGENT B2, `(.L_x_43) ;  /* 0x00001c0000027945 */ /* 0x000ff00003800200 */
[----:B------:R-:W-:Y:S05]  /*1d60*/  @P0 BRA `(.L_x_44) ;  /* 0x0000001800f80947 */ /* 0x000fea0003800000 */
[----:B------:R-:W1:Y:S02]  /*1d70*/  LDCU UR5, c[0x0][0x3a0] ;  /* 0x00007400ff0577ac */ /* 0x000e640008000800 */
[----:B-1----:R-:W-:-:S09]  /*1d80*/  UISETP.GE.AND UP1, UPT, UR5, 0x1, UPT ;  /* 0x000000010500788c */ /* 0x002fd2000bf26270 */
[----:B------:R-:W-:Y:S05]  /*1d90*/  BRA.U !UP1, `(.L_x_44) ;  /* 0x0000001909ec7547 */ /* 0x000fea000b800000 */
[----:B------:R-:W-:Y:S01]  /*1da0*/  FMUL R5, R13, 0.5 ;  /* 0x3f0000000d057820 */ /* 0x000fe20000400000 */
[----:B------:R-:W-:-:S07]  /*1db0*/  MOV R4, R30 ;  /* 0x0000001e00047202 */ /* 0x000fce0000000f00 */
.L_x_79:
[----:B0-----:R-:W-:Y:S01]  /*1dc0*/  HFMA2 R0, -RZ, RZ, 1.875, 0 ;  /* 0x3f800000ff007431 */ /* 0x001fe200000001ff */
[----:B------:R-:W0:Y:S01]  /*1dd0*/  LDC R12, c[0x0][0x3a0] ;  /* 0x0000e800ff0c7b82 */ /* 0x000e220000000800 */
[----:B------:R-:W-:Y:S01]  /*1de0*/  I2FP.F32.U32 R3, R4 ;  /* 0x0000000400037245 */ /* 0x000fe20000201000 */
[----:B------:R-:W-:Y:S01]  /*1df0*/  IMAD.MOV.U32 R13, RZ, RZ, 0x3d4ccccd ;  /* 0x3d4ccccdff0d7424 */ /* 0x000fe200078e00ff */
[----:B------:R-:W-:Y:S02]  /*1e00*/  BSSY.RECONVERGENT B3, `(.L_x_45) ;  /* 0x000000d000037945 */ /* 0x000fe40003800200 */
[----:B------:R-:W1:Y:S01]  /*1e10*/  FCHK P0, R3, 20 ;  /* 0x41a0000003007902 */ /* 0x000e620000000000 */
[----:B------:R-:W-:-:S04]  /*1e20*/  FFMA R0, R13, -20, R0 ;  /* 0xc1a000000d007823 */ /* 0x000fc80000000000 */
[----:B------:R-:W-:-:S04]  /*1e30*/  FFMA R0, R0, R13, 0.050000000745058059692 ;  /* 0x3d4ccccd00007423 */ /* 0x000fc8000000000d */
[----:B------:R-:W-:-:S04]  /*1e40*/  FFMA R2, R3, R0, RZ ;  /* 0x0000000003027223 */ /* 0x000fc800000000ff */
[----:B------:R-:W-:Y:S01]  /*1e50*/  FFMA R13, R2, -20, R3 ;  /* 0xc1a00000020d7823 */ /* 0x000fe20000000003 */
[----:B0-----:R-:W-:-:S03]  /*1e60*/  ISETP.GE.U32.AND P2, PT, R12, 0x8, PT ;  /* 0x000000080c00780c */ /* 0x001fc60003f46070 */
[----:B------:R-:W-:Y:S01]  /*1e70*/  FFMA R2, R0, R13, R2 ;  /* 0x0000000d00027223 */ /* 0x000fe20000000002 */
[----:B-1----:R-:W-:Y:S09]  /*1e80*/  @!P0 BRA `(.L_x_46) ;  /* 0x0000000000108947 */ /* 0x002ff20003800000 */
[----:B------:R-:W-:Y:S02]  /*1e90*/  MOV R0, 0x41a00000 ;  /* 0x41a0000000007802 */ /* 0x000fe40000000f00 */
[----:B------:R-:W-:-:S07]  /*1ea0*/  MOV R12, 0x1ec0 ;  /* 0x00001ec0000c7802 */ /* 0x000fce0000000f00 */
[----:B------:R-:W-:Y:S05]  /*1eb0*/  CALL.REL.NOINC `($__internal_0_$__cuda_sm3x_div_rn_noftz_f32_slowpath) ;  /* 0x0000001c00447944 */ /* 0x000fea0003c00000 */
[----:B------:R-:W-:-:S07]  /*1ec0*/  IMAD.MOV.U32 R2, RZ, RZ, R0 ;  /* 0x000000ffff027224 */ /* 0x000fce00078e0000 */
.L_x_46:
[----:B------:R-:W-:Y:S05]  /*1ed0*/  BSYNC.RECONVERGENT B3 ;  /* 0x0000000000037941 */ /* 0x000fea0003800200 */
.L_x_45:
[----:B------:R-:W-:Y:S01]  /*1ee0*/  HFMA2 R0, -RZ, RZ, 0, 0 ;  /* 0x00000000ff007431 */ /* 0x000fe200000001ff */
[----:B------:R-:W-:Y:S01]  /*1ef0*/  MOV R3, RZ ;  /* 0x000000ff00037202 */ /* 0x000fe20000000f00 */
[----:B------:R-:W-:Y:S06]  /*1f00*/  @!P2 BRA `(.L_x_47) ;  /* 0x000000040040a947 */ /* 0x000fec0003800000 */
[----:B------:R-:W0:Y:S01]  /*1f10*/  S2UR UR6, SR_CgaCtaId ;  /* 0x00000000000679c3 */ /* 0x000e220000008800 */
[----:B------:R-:W-:Y:S01]  /*1f20*/  UMOV UR5, 0x400 ;  /* 0x0000040000057882 */ /* 0x000fe20000000000 */
[----:B------:R-:W-:Y:S01]  /*1f30*/  BSSY.RECONVERGENT B0, `(.L_x_48) ;  /* 0x000004c000007945 */ /* 0x000fe20003800200 */
[----:B------:R-:W-:Y:S01]  /*1f40*/  IMAD.MOV.U32 R0, RZ, RZ, RZ ;  /* 0x000000ffff007224 */ /* 0x000fe200078e00ff */
[----:B------:R-:W-:Y:S01]  /*1f50*/  MOV R32, R7 ;  /* 0x0000000700207202 */ /* 0x000fe20000000f00 */
[----:B0-----:R-:W-:-:S04]  /*1f60*/  ULEA UR5, UR6, UR5, 0x18 ;  /* 0x0000000506057291 */ /* 0x001fc8000f8ec0ff */
[----:B------:R-:W-:-:S06]  /*1f70*/  UIADD3 UR5, UPT, UPT, UR5, 0x10, URZ ;  /* 0x0000001005057890 */ /* 0x000fcc000fffe0ff */
[----:B------:R-:W-:-:S07]  /*1f80*/  MOV R3, UR5 ;  /* 0x0000000500037c02 */ /* 0x000fce0008000f00 */
.L_x_49:
[----:B------:R-:W0:Y:S01]  /*1f90*/  LDS.128 R12, [R3+-0x10] ;  /* 0xfffff000030c7984 */ /* 0x000e220000000c00 */
[----:B------:R-:W-:-:S03]  /*1fa0*/  IADD3 R32, PT, PT, R32, 0x8, RZ ;  /* 0x0000000820207810 */ /* 0x000fc60007ffe0ff */
[----:B------:R1:W2:Y:S02]  /*1fb0*/  LDS.128 R16, [R3] ;  /* 0x0000000003107984 */ /* 0x0002a40000000c00 */
[----:B-1----:R-:W-:Y:S01]  /*1fc0*/  IADD3 R3, PT, PT, R3, 0x20, RZ ;  /* 0x0000002003037810 */ /* 0x002fe20007ffe0ff */
[--C-:B0-----:R-:W-:Y:S01]  /*1fd0*/  FADD R12, R12, -R2.reuse ;  /* 0x800000020c0c7221 */ /* 0x101fe20000000000 */
[----:B------:R-:W-:-:S03]  /*1fe0*/  FADD R13, R13, -R2 ;  /* 0x800000020d0d7221 */ /* 0x000fc60000000000 */
[----:B------:R-:W-:Y:S01]  /*1ff0*/  FADD R33, R12, 0.5 ;  /* 0x3f0000000c217421 */ /* 0x000fe20000000000 */
[----:B------:R-:W-:Y:S01]  /*2000*/  FADD R13, R13, 0.5 ;  /* 0x3f0000000d0d7421 */ /* 0x000fe20000000000 */
[--C-:B------:R-:W-:Y:S01]  /*2010*/  FADD R12, R14, -R2.reuse ;  /* 0x800000020e0c7221 */ /* 0x100fe20000000000 */
[--C-:B--2---:R-:W-:Y:S01]  /*2020*/  FADD R16, R16, -R2.reuse ;  /* 0x8000000210107221 */ /* 0x104fe20000000000 */
[----:B------:R-:W0:Y:S01]  /*2030*/  FRND.FLOOR R34, R33 ;  /* 0x0000002100227307 */ /* 0x000e220000205000 */
[--C-:B------:R-:W-:Y:S01]  /*2040*/  FADD R18, R18, -R2.reuse ;  /* 0x8000000212127221 */ /* 0x100fe20000000000 */
[----:B------:R-:W-:Y:S01]  /*2050*/  FADD R35, R12, 0.5 ;  /* 0x3f0000000c237421 */ /* 0x000fe20000000000 */
[--C-:B------:R-:W-:Y:S01]  /*2060*/  FADD R12, R15, -R2.reuse ;  /* 0x800000020f0c7221 */ /* 0x100fe20000000000 */
[----:B------:R-:W-:Y:S01]  /*2070*/  FADD R16, R16, 0.5 ;  /* 0x3f00000010107421 */ /* 0x000fe20000000000 */
[----:B------:R-:W-:Y:S01]  /*2080*/  FADD R18, R18, 0.5 ;  /* 0x3f00000012127421 */ /* 0x000fe20000000000 */
[----:B------:R-:W-:Y:S01]  /*2090*/  FADD R19, R19, -R2 ;  /* 0x8000000213137221 */ /* 0x000fe20000000000 */
[----:B------:R-:W-:Y:S01]  /*20a0*/  FADD R12, R12, 0.5 ;  /* 0x3f0000000c0c7421 */ /* 0x000fe20000000000 */
[----:B------:R-:W1:Y:S02]  /*20b0*/  FRND.FLOOR R14, R13 ;  /* 0x0000000d000e7307 */ /* 0x000e640000205000 */
[----:B------:R-:W-:Y:S01]  /*20c0*/  FADD R19, R19, 0.5 ;  /* 0x3f00000013137421 */ /* 0x000fe20000000000 */
[----:B0-----:R-:W-:-:S05]  /*20d0*/  FADD R34, R33, -R34 ;  /* 0x8000002221227221 */ /* 0x001fca0000000000 */
[----:B------:R-:W0:Y:S01]  /*20e0*/  FRND.FLOOR R36, R35 ;  /* 0x0000002300247307 */ /* 0x000e220000205000 */
[----:B------:R-:W-:Y:S01]  /*20f0*/  FADD R33, R17, -R2 ;  /* 0x8000000211217221 */ /* 0x000fe20000000000 */
[----:B------:R-:W-:-:S03]  /*2100*/  FADD R34, R34, -0.5 ;  /* 0xbf00000022227421 */ /* 0x000fc60000000000 */
[----:B------:R-:W-:Y:S01]  /*2110*/  FADD R33, R33, 0.5 ;  /* 0x3f00000021217421 */ /* 0x000fe20000000000 */
[----:B-1----:R-:W-:Y:S02]  /*2120*/  FADD R14, R13, -R14 ;  /* 0x8000000e0d0e7221 */ /* 0x002fe40000000000 */
[----:B------:R-:W1:Y:S01]  /*2130*/  FRND.FLOOR R15, R12 ;  /* 0x0000000c000f7307 */ /* 0x000e620000205000 */
[----:B------:R-:W-:Y:S01]  /*2140*/  FSETP.GEU.AND P0, PT, |R34|, R5, PT ;  /* 0x000000052200720b */ /* 0x000fe20003f0e200 */
[----:B------:R-:W-:Y:S02]  /*2150*/  VIADD R13, R0, 0x1 ;  /* 0x00000001000d7836 */ /* 0x000fe40000000000 */
[----:B------:R-:W-:Y:S01]  /*2160*/  FADD R14, R14, -0.5 ;  /* 0xbf0000000e0e7421 */ /* 0x000fe20000000000 */
[----:B0-----:R-:W-:-:S03]  /*2170*/  FADD R36, R35, -R36 ;  /* 0x8000002423247221 */ /* 0x001fc60000000000 */
[----:B------:R-:W0:Y:S01]  /*2180*/  FRND.FLOOR R17, R16 ;  /* 0x0000001000117307 */ /* 0x000e220000205000 */
[----:B------:R-:W-:Y:S01]  /*2190*/  FSETP.GEU.AND P1, PT, |R14|, R5, PT ;  /* 0x000000050e00720b */ /* 0x000fe20003f2e200 */
[----:B------:R-:W-:-:S04]  /*21a0*/  FADD R36, R36, -0.5 ;  /* 0xbf00000024247421 */ /* 0x000fc80000000000 */
[----:B------:R-:W-:Y:S01]  /*21b0*/  @P0 IADD3 R13, PT, PT, R0, RZ, RZ ;  /* 0x000000ff000d0210 */ /* 0x000fe20007ffe0ff */
[----:B-1----:R-:W-:Y:S01]  /*21c0*/  FADD R15, R12, -R15 ;  /* 0x8000000f0c0f7221 */ /* 0x002fe20000000000 */
[----:B------:R-:W1:Y:S01]  /*21d0*/  FRND.FLOOR R34, R33 ;  /* 0x0000002100227307 */ /* 0x000e620000205000 */
[-C--:B------:R-:W-:Y:S02]  /*21e0*/  FSETP.GEU.AND P2, PT, |R36|, R5.reuse, PT ;  /* 0x000000052400720b */ /* 0x080fe40003f4e200 */
[----:B------:R-:W-:Y:S01]  /*21f0*/  IADD3 R0, PT, PT, R13, 0x1, RZ ;  /* 0x000000010d007810 */ /* 0x000fe20007ffe0ff */
[----:B------:R-:W-:Y:S02]  /*2200*/  FADD R12, R15, -0.5 ;  /* 0xbf0000000f0c7421 */ /* 0x000fe40000000000 */
[----:B------:R-:W-:Y:S02]  /*2210*/  @P1 IMAD.MOV R0, RZ, RZ, R13 ;  /* 0x000000ffff001224 */ /* 0x000fe400078e020d */
[----:B0-----:R-:W-:Y:S01]  /*2220*/  FADD R17, R16, -R17 ;  /* 0x8000001110117221 */ /* 0x001fe20000000000 */
[----:B------:R-:W0:Y:S01]  /*2230*/  FRND.FLOOR R13, R18 ;  /* 0x00000012000d7307 */ /* 0x000e220000205000 */
[----:B------:R-:W-:-:S02]  /*2240*/  FSETP.GEU.AND P0, PT, |R12|, R5, PT ;  /* 0x000000050c00720b */ /* 0x000fc40003f0e200 */
[----:B------:R-:W-:Y:S01]  /*2250*/  FADD R14, R17, -0.5 ;  /* 0xbf000000110e7421 */ /* 0x000fe20000000000 */
[C---:B------:R-:W-:Y:S02]  /*2260*/  IADD3 R12, PT, PT, R0.reuse, 0x1, RZ ;  /* 0x00000001000c7810 */ /* 0x040fe40007ffe0ff */
[----:B------:R-:W-:Y:S01]  /*2270*/  @P2 IADD3 R12, PT, PT, R0, RZ, RZ ;  /* 0x000000ff000c2210 */ /* 0x000fe20007ffe0ff */
[----:B-1----:R-:W-:Y:S01]  /*2280*/  FADD R34, R33, -R34 ;  /* 0x8000002221227221 */ /* 0x002fe20000000000 */
[-C--:B------:R-:W-:Y:S01]  /*2290*/  FSETP.GEU.AND P1, PT, |R14|, R5.reuse, PT ;  /* 0x000000050e00720b */ /* 0x080fe20003f2e200 */
[----:B------:R-:W1:Y:S02]  /*22a0*/  FRND.FLOOR R16, R19 ;  /* 0x0000001300107307 */ /* 0x000e640000205000 */
[----:B------:R-:W-:Y:S01]  /*22b0*/  FADD R34, R34, -0.5 ;  /* 0xbf00000022227421 */ /* 0x000fe20000000000 */
[C---:B------:R-:W-:Y:S02]  /*22c0*/  VIADD R0, R12.reuse, 0x1 ;  /* 0x000000010c007836 */ /* 0x040fe40000000000 */
[----:B------:R-:W-:Y:S01]  /*22d0*/  @P0 IADD3 R0, PT, PT, R12, RZ, RZ ;  /* 0x000000ff0c000210 */ /* 0x000fe20007ffe0ff */
[----:B0-----:R-:W-:Y:S01]  /*22e0*/  FADD R13, R18, -R13 ;  /* 0x8000000d120d7221 */ /* 0x001fe20000000000 */
[----:B------:R-:W-:-:S02]  /*22f0*/  FSETP.GEU.AND P0, PT, |R34|, R5, PT ;  /* 0x000000052200720b */ /* 0x000fc40003f0e200 */
[----:B------:R-:W-:Y:S01]  /*2300*/  IADD3 R12, PT, PT, R0, 0x1, RZ ;  /* 0x00000001000c7810 */ /* 0x000fe20007ffe0ff */
[----:B------:R-:W-:Y:S02]  /*2310*/  FADD R14, R13, -0.5 ;  /* 0xbf0000000d0e7421 */ /* 0x000fe40000000000 */
[----:B------:R-:W-:-:S03]  /*2320*/  @P1 IMAD.MOV R12, RZ, RZ, R0 ;  /* 0x000000ffff0c1224 */ /* 0x000fc600078e0200 */
[----:B------:R-:W-:Y:S01]  /*2330*/  FSETP.GEU.AND P1, PT, |R14|, R5, PT ;  /* 0x000000050e00720b */ /* 0x000fe20003f2e200 */
[----:B-1----:R-:W-:Y:S01]  /*2340*/  FADD R16, R19, -R16 ;  /* 0x8000001013107221 */ /* 0x002fe20000000000 */
[----:B------:R-:W-:-:S03]  /*2350*/  IADD3 R0, PT, PT, R12, 0x1, RZ ;  /* 0x000000010c007810 */ /* 0x000fc60007ffe0ff */
[----:B------:R-:W-:Y:S01]  /*2360*/  @P0 IADD3 R0, PT, PT, R12, RZ, RZ ;  /* 0x000000ff0c000210 */ /* 0x000fe20007ffe0ff */
[----:B------:R-:W-:-:S04]  /*2370*/  FADD R16, R16, -0.5 ;  /* 0xbf00000010107421 */ /* 0x000fc80000000000 */
[----:B------:R-:W-:Y:S01]  /*2380*/  VIADD R12, R0, 0x1 ;  /* 0x00000001000c7836 */ /* 0x000fe20000000000 */
[----:B------:R-:W-:Y:S02]  /*2390*/  FSETP.GEU.AND P0, PT, |R16|, R5, PT ;  /* 0x000000051000720b */ /* 0x000fe40003f0e200 */
[----:B------:R-:W-:Y:S02]  /*23a0*/  @P1 IADD3 R12, PT, PT, R0, RZ, RZ ;  /* 0x000000ff000c1210 */ /* 0x000fe40007ffe0ff */
[----:B------:R-:W-:-:S03]  /*23b0*/  ISETP.NE.AND P1, PT, R32, RZ, PT ;  /* 0x000000ff2000720c */ /* 0x000fc60003f25270 */
[----:B------:R-:W-:-:S06]  /*23c0*/  VIADD R0, R12, 0x1 ;  /* 0x000000010c007836 */ /* 0x000fcc0000000000 */
[----:B------:R-:W-:-:S04]  /*23d0*/  @P0 IADD3 R0, PT, PT, R12, RZ, RZ ;  /* 0x000000ff0c000210 */ /* 0x000fc80007ffe0ff */
[----:B------:R-:W-:Y:S05]  /*23e0*/  @P1 BRA `(.L_x_49) ;  /* 0xfffffff800e81947 */ /* 0x000fea000383ffff */
[----:B------:R-:W-:Y:S05]  /*23f0*/  BSYNC.RECONVERGENT B0 ;  /* 0x0000000000007941 */ /* 0x000fea0003800200 */
.L_x_48:
[----:B------:R-:W-:-:S07]  /*2400*/  IMAD.MOV.U32 R3, RZ, RZ, R24 ;  /* 0x000000ffff037224 */ /* 0x000fce00078e0018 */
.L_x_47:
[----:B------:R-:W-:Y:S01]  /*2410*/  ISETP.NE.AND P0, PT, R26, RZ, PT ;  /* 0x000000ff1a00720c */ /* 0x000fe20003f05270 */
[----:B------:R-:W-:-:S12]  /*2420*/  BSSY.RECONVERGENT B0, `(.L_x_50) ;  /* 0x000005a000007945 */ /* 0x000fd80003800200 */
[----:B------:R-:W-:Y:S05]  /*2430*/  @!P0 BRA `(.L_x_51) ;  /* 0x0000000400608947 */ /* 0x000fea0003800000 */
[----:B------:R-:W-:Y:S01]  /*2440*/  IADD3 R12, PT, PT, R26, -0x1, RZ ;  /* 0xffffffff1a0c7810 */ /* 0x000fe20007ffe0ff */
[----:B------:R-:W-:Y:S01]  /*2450*/  BSSY.RECONVERGENT B1, `(.L_x_52) ;  /* 0x000002b000017945 */ /* 0x000fe20003800200 */
[----:B------:R-:W-:Y:S02]  /*2460*/  ISETP.NE.AND P2, PT, R25, RZ, PT ;  /* 0x000000ff1900720c */ /* 0x000fe40003f45270 */
[----:B------:R-:W-:-:S13]  /*2470*/  ISETP.GE.U32.AND P0, PT, R12, 0x3, PT ;  /* 0x000000030c00780c */ /* 0x000fda0003f06070 */
[----:B------:R-:W-:Y:S05]  /*2480*/  @!P0 BRA `(.L_x_53) ;  /* 0x00000000009c8947 */ /* 0x000fea0003800000 */
[----:B------:R-:W0:Y:S01]  /*2490*/  S2UR UR6, SR_CgaCtaId ;  /* 0x00000000000679c3 */ /* 0x000e220000008800 */
[----:B------:R-:W-:Y:S02]  /*24a0*/  UMOV UR5, 0x400 ;  /* 0x0000040000057882 */ /* 0x000fe40000000000 */
[----:B0-----:R-:W-:-:S06]  /*24b0*/  ULEA UR5, UR6, UR5, 0x18 ;  /* 0x0000000506057291 */ /* 0x001fcc000f8ec0ff */
[C---:B------:R-:W-:Y:S01]  /*24c0*/  LEA R16, R3.reuse, UR5, 0x2 ;  /* 0x0000000503107c11 */ /* 0x040fe2000f8e10ff */
[----:B------:R-:W-:-:S04]  /*24d0*/  VIADD R3, R3, 0x4 ;  /* 0x0000000403037836 */ /* 0x000fc80000000000 */
[----:B------:R-:W0:Y:S04]  /*24e0*/  LDS.64 R12, [R16] ;  /* 0x00000000100c7984 */ /* 0x000e280000000a00 */
[----:B------:R-:W1:Y:S01]  /*24f0*/  LDS.64 R14, [R16+0x8] ;  /* 0x00000800100e7984 */ /* 0x000e620000000a00 */
[----:B0-----:R-:W-:Y:S01]  /*2500*/  FADD R12, R12, -R2 ;  /* 0x800000020c0c7221 */ /* 0x001fe20000000000 */
[----:B------:R-:W-:-:S03]  /*2510*/  FADD R17, -R2, R13 ;  /* 0x0000000d02117221 */ /* 0x000fc60000000100 */
[----:B------:R-:W-:Y:S01]  /*2520*/  FADD R12, R12, 0.5 ;  /* 0x3f0000000c0c7421 */ /* 0x000fe20000000000 */
[----:B------:R-:W-:Y:S01]  /*2530*/  FADD R17, R17, 0.5 ;  /* 0x3f00000011117421 */ /* 0x000fe20000000000 */
[----:B-1----:R-:W-:Y:S01]  /*2540*/  FADD R14, R14, -R2 ;  /* 0x800000020e0e7221 */ /* 0x002fe20000000000 */
[----:B------:R-:W-:Y:S01]  /*2550*/  FADD R15, -R2, R15 ;  /* 0x0000000f020f7221 */ /* 0x000fe20000000100 */
[----:B------:R-:W0:Y:S02]  /*2560*/  FRND.FLOOR R13, R12 ;  /* 0x0000000c000d7307 */ /* 0x000e240000205000 */
[----:B------:R-:W-:Y:S01]  /*2570*/  FADD R19, R14, 0.5 ;  /* 0x3f0000000e137421 */ /* 0x000fe20000000000 */
[----:B------:R-:W-:-:S05]  /*2580*/  FADD R15, R15, 0.5 ;  /* 0x3f0000000f0f7421 */ /* 0x000fca0000000000 */
[----:B------:R-:W1:Y:S01]  /*2590*/  FRND.FLOOR R18, R17 ;  /* 0x0000001100127307 */ /* 0x000e620000205000 */
[----:B0-----:R-:W-:-:S07]  /*25a0*/  FADD R13, R12, -R13 ;  /* 0x8000000d0c0d7221 */ /* 0x001fce0000000000 */
[----:B------:R-:W0:Y:S01]  /*25b0*/  FRND.FLOOR R16, R19 ;  /* 0x0000001300107307 */ /* 0x000e220000205000 */
[----:B------:R-:W-:Y:S01]  /*25c0*/  IADD3 R12, PT, PT, R0, 0x1, RZ ;  /* 0x00000001000c7810 */ /* 0x000fe20007ffe0ff */
[----:B------:R-:W-:Y:S01]  /*25d0*/  FADD R14, R13, -0.5 ;  /* 0xbf0000000d0e7421 */ /* 0x000fe20000000000 */
[----:B-1----:R-:W-:-:S04]  /*25e0*/  FADD R18, R17, -R18 ;  /* 0x8000001211127221 */ /* 0x002fc80000000000 */
[----:B------:R-:W-:Y:S02]  /*25f0*/  FSETP.GEU.AND P0, PT, |R14|, R5, PT ;  /* 0x000000050e00720b */ /* 0x000fe40003f0e200 */
[----:B------:R-:W1:Y:S01]  /*2600*/  FRND.FLOOR R14, R15 ;  /* 0x0000000f000e7307 */ /* 0x000e620000205000 */
[----:B------:R-:W-:Y:S01]  /*2610*/  FADD R18, R18, -0.5 ;  /* 0xbf00000012127421 */ /* 0x000fe20000000000 */
[----:B0-----:R-:W-:-:S04]  /*2620*/  FADD R16, R19, -R16 ;  /* 0x8000001013107221 */ /* 0x001fc80000000000 */
[----:B------:R-:W-:Y:S01]  /*2630*/  FSETP.GEU.AND P1, PT, |R18|, R5, PT ;  /* 0x000000051200720b */ /* 0x000fe20003f2e200 */
[----:B------:R-:W-:-:S04]  /*2640*/  FADD R16, R16, -0.5 ;  /* 0xbf00000010107421 */ /* 0x000fc80000000000 */
[----:B------:R-:W-:Y:S01]  /*2650*/  @P0 IMAD.MOV R12, RZ, RZ, R0 ;  /* 0x000000ffff0c0224 */ /* 0x000fe200078e0200 */
[----:B------:R-:W-:Y:S01]  /*2660*/  FSETP.GEU.AND P0, PT, |R16|, R5, PT ;  /* 0x000000051000720b */ /* 0x000fe20003f0e200 */
[----:B-1----:R-:W-:-:S03]  /*2670*/  FADD R14, R15, -R14 ;  /* 0x8000000e0f0e7221 */ /* 0x002fc60000000000 */
[----:B------:R-:W-:Y:S01]  /*2680*/  IADD3 R0, PT, PT, R12, 0x1, RZ ;  /* 0x000000010c007810 */ /* 0x000fe20007ffe0ff */
[----:B------:R-:W-:Y:S02]  /*2690*/  FADD R14, R14, -0.5 ;  /* 0xbf0000000e0e7421 */ /* 0x000fe40000000000 */
[----:B------:R-:W-:-:S03]  /*26a0*/  @P1 IADD3 R0, PT, PT, R12, RZ, RZ ;  /* 0x000000ff0c001210 */ /* 0x000fc60007ffe0ff */
[----:B------:R-:W-:Y:S02]  /*26b0*/  FSETP.GEU.AND P1, PT, |R14|, R5, PT ;  /* 0x000000050e00720b */ /* 0x000fe40003f2e200 */
[C---:B------:R-:W-:Y:S01]  /*26c0*/  VIADD R12, R0.reuse, 0x1 ;  /* 0x00000001000c7836 */ /* 0x040fe20000000000 */
[----:B------:R-:W-:-:S04]  /*26d0*/  @P0 IADD3 R12, PT, PT, R0, RZ, RZ ;  /* 0x000000ff000c0210 */ /* 0x000fc80007ffe0ff */
[----:B------:R-:W-:-:S06]  /*26e0*/  IADD3 R0, PT, PT, R12, 0x1, RZ ;  /* 0x000000010c007810 */ /* 0x000fcc0007ffe0ff */
[----:B------:R-:W-:-:S07]  /*26f0*/  @P1 IADD3 R0, PT, PT, R12, RZ, RZ ;  /* 0x000000ff0c001210 */ /* 0x000fce0007ffe0ff */
.L_x_53:
[----:B------:R-:W-:Y:S05]  /*2700*/  BSYNC.RECONVERGENT B1 ;  /* 0x0000000000017941 */ /* 0x000fea0003800200 */
.L_x_52:
[----:B------:R-:W-:Y:S05]  /*2710*/  @!P2 BRA `(.L_x_51) ;  /* 0x0000000000a8a947 */ /* 0x000fea0003800000 */
[----:B------:R-:W-:Y:S01]  /*2720*/  ISETP.NE.AND P0, PT, R8, RZ, PT ;  /* 0x000000ff0800720c */ /* 0x000fe20003f05270 */
[----:B------:R-:W-:Y:S01]  /*2730*/  BSSY.RECONVERGENT B1, `(.L_x_54) ;  /* 0x0000019000017945 */ /* 0x000fe20003800200 */
[----:B------:R-:W-:-:S11]  /*2740*/  ISETP.NE.AND P1, PT, R23, RZ, PT ;  /* 0x000000ff1700720c */ /* 0x000fd60003f25270 */
[----:B------:R-:W-:Y:S05]  /*2750*/  @!P0 BRA `(.L_x_55) ;  /* 0x0000000000588947 */ /* 0x000fea0003800000 */
[----:B------:R-:W0:Y:S01]  /*2760*/  S2UR UR6, SR_CgaCtaId ;  /* 0x00000000000679c3 */ /* 0x000e220000008800 */
[----:B------:R-:W-:Y:S02]  /*2770*/  UMOV UR5, 0x400 ;  /* 0x0000040000057882 */ /* 0x000fe40000000000 */
[----:B0-----:R-:W-:-:S06]  /*2780*/  ULEA UR5, UR6, UR5, 0x18 ;  /* 0x0000000506057291 */ /* 0x001fcc000f8ec0ff */
[C---:B------:R-:W-:Y:S02]  /*2790*/  LEA R12, R3.reuse, UR5, 0x2 ;  /* 0x00000005030c7c11 */ /* 0x040fe4000f8e10ff */
[----:B------:R-:W-:-:S04]  /*27a0*/  IADD3 R3, PT, PT, R3, 0x2, RZ ;  /* 0x0000000203037810 */ /* 0x000fc80007ffe0ff */
[----:B------:R-:W0:Y:S02]  /*27b0*/  LDS.64 R12, [R12] ;  /* 0x000000000c0c7984 */ /* 0x000e240000000a00 */
[----:B0-----:R-:W-:Y:S01]  /*27c0*/  FADD R14, R12, -R2 ;  /* 0x800000020c0e7221 */ /* 0x001fe20000000000 */
[----:B------:R-:W-:Y:S01]  /*27d0*/  FADD R15, -R2, R13 ;  /* 0x0000000d020f7221 */ /* 0x000fe20000000100 */
[----:B------:R-:W-:Y:S02]  /*27e0*/  IADD3 R12, PT, PT, R0, 0x1, RZ ;  /* 0x00000001000c7810 */ /* 0x000fe40007ffe0ff */
[----:B------:R-:W-:Y:S01]  /*27f0*/  FADD R14, R14, 0.5 ;  /* 0x3f0000000e0e7421 */ /* 0x000fe20000000000 */
[----:B------:R-:W-:-:S03]  /*2800*/  FADD R15, R15, 0.5 ;  /* 0x3f0000000f0f7421 */ /* 0x000fc60000000000 */
[----:B------:R-:W0:Y:S08]  /*2810*/  FRND.FLOOR R13, R14 ;  /* 0x0000000e000d7307 */ /* 0x000e300000205000 */
[----:B------:R-:W1:Y:S01]  /*2820*/  FRND.FLOOR R18, R15 ;  /* 0x0000000f00127307 */ /* 0x000e620000205000 */
[----:B0-----:R-:W-:-:S04]  /*2830*/  FADD R13, R14, -R13 ;  /* 0x8000000d0e0d7221 */ /* 0x001fc80000000000 */
[----:B------:R-:W-:Y:S01]  /*2840*/  FADD R16, R13, -0.5 ;  /* 0xbf0000000d107421 */ /* 0x000fe20000000000 */
[----:B-1----:R-:W-:-:S04]  /*2850*/  FADD R18, R15, -R18 ;  /* 0x800000120f127221 */ /* 0x002fc80000000000 */
[----:B------:R-:W-:Y:S01]  /*2860*/  FSETP.GEU.AND P0, PT, |R16|, R5, PT ;  /* 0x000000051000720b */ /* 0x000fe20003f0e200 */
[----:B------:R-:W-:-:S05]  /*2870*/  FADD R18, R18, -0.5 ;  /* 0xbf00000012127421 */ /* 0x000fca0000000000 */
[----:B------:R-:W-:-:S07]  /*2880*/  FSETP.GEU.AND P2, PT, |R18|, R5, PT ;  /* 0x000000051200720b */ /* 0x000fce0003f4e200 */
[----:B------:R-:W-:-:S05]  /*2890*/  @P0 IMAD.MOV R12, RZ, RZ, R0 ;  /* 0x000000ffff0c0224 */ /* 0x000fca00078e0200 */
[----:B------:R-:W-:Y:S01]  /*28a0*/  IADD3 R0, PT, PT, R12, 0x1, RZ ;  /* 0x000000010c007810 */ /* 0x000fe20007ffe0ff */
[----:B------:R-:W-:-:S07]  /*28b0*/  @P2 IMAD.MOV R0, RZ, RZ, R12 ;  /* 0x000000ffff002224 */ /* 0x000fce00078e020c */
.L_x_55:
[----:B------:R-:W-:Y:S05]  /*28c0*/  BSYNC.RECONVERGENT B1 ;  /* 0x0000000000017941 */ /* 0x000fea0003800200 */
.L_x_54:
[----:B------:R-:W-:Y:S05]  /*28d0*/  @!P1 BRA `(.L_x_51) ;  /* 0x0000000000389947 */ /* 0x000fea0003800000 */
[----:B------:R-:W0:Y:S01]  /*28e0*/  S2UR UR6, SR_CgaCtaId ;  /* 0x00000000000679c3 */ /* 0x000e220000008800 */
[----:B------:R-:W-:Y:S02]  /*28f0*/  UMOV UR5, 0x400 ;  /* 0x0000040000057882 */ /* 0x000fe40000000000 */
[----:B0-----:R-:W-:-:S06]  /*2900*/  ULEA UR5, UR6, UR5, 0x18 ;  /* 0x0000000506057291 */ /* 0x001fcc000f8ec0ff */
[----:B------:R-:W-:-:S06]  /*2910*/  LEA R3, R3, UR5, 0x2 ;  /* 0x0000000503037c11 */ /* 0x000fcc000f8e10ff */
[----:B------:R-:W0:Y:S02]  /*2920*/  LDS R3, [R3] ;  /* 0x0000000003037984 */ /* 0x000e240000000800 */
[----:B0-----:R-:W-:-:S04]  /*2930*/  FADD R12, R3, -R2 ;  /* 0x80000002030c7221 */ /* 0x001fc80000000000 */
[----:B------:R-:W-:-:S04]  /*2940*/  FADD R12, R12, 0.5 ;  /* 0x3f0000000c0c7421 */ /* 0x000fc80000000000 */
[----:B------:R-:W0:Y:S02]  /*2950*/  FRND.FLOOR R13, R12 ;  /* 0x0000000c000d7307 */ /* 0x000e240000205000 */
[----:B0-----:R-:W-:-:S04]  /*2960*/  FADD R13, R12, -R13 ;  /* 0x8000000d0c0d7221 */ /* 0x001fc80000000000 */
[----:B------:R-:W-:Y:S01]  /*2970*/  FADD R14, R13, -0.5 ;  /* 0xbf0000000d0e7421 */ /* 0x000fe20000000000 */
[----:B------:R-:W-:-:S04]  /*2980*/  IADD3 R13, PT, PT, R0, 0x1, RZ ;  /* 0x00000001000d7810 */ /* 0x000fc80007ffe0ff */
[----:B------:R-:W-:-:S13]  /*2990*/  FSETP.GEU.AND P0, PT, |R14|, R5, PT ;  /* 0x000000050e00720b */ /* 0x000fda0003f0e200 */
[----:B------:R-:W-:-:S05]  /*29a0*/  @P0 IADD3 R13, PT, PT, R0, RZ, RZ ;  /* 0x000000ff000d0210 */ /* 0x000fca0007ffe0ff */
[----:B------:R-:W-:-:S07]  /*29b0*/  IMAD.MOV.U32 R0, RZ, RZ, R13 ;  /* 0x000000ffff007224 */ /* 0x000fce00078e000d */
.L_x_51:
[----:B------:R-:W-:Y:S05]  /*29c0*/  BSYNC.RECONVERGENT B0 ;  /* 0x0000000000007941 */ /* 0x000fea0003800200 */
.L_x_50:
[----:B------:R-:W-:Y:S01]  /*29d0*/  ISETP.GT.U32.AND P0, PT, R0, 0x2, PT ;  /* 0x000000020000780c */ /* 0x000fe20003f04070 */
[----:B------:R-:W-:-:S12]  /*29e0*/  BSSY.RECONVERGENT B3, `(.L_x_56) ;  /* 0x00000f3000037945 */ /* 0x000fd80003800200 */
[----:B------:R-:W-:Y:S05]  /*29f0*/  @!P0 BRA `(.L_x_57) ;  /* 0x0000000c00c48947 */ /* 0x000fea0003800000 */
[----:B------:R-:W0:Y:S01]  /*2a00*/  LDCU UR5, c[0x0][0x3a0] ;  /* 0x00007400ff0577ac */ /* 0x000e220008000800 */
[----:B------:R-:W-:Y:S01]  /*2a10*/  HFMA2 R17, -RZ, RZ, 0, 0 ;  /* 0x00000000ff117431 */ /* 0x000fe200000001ff */
[----:B------:R-:W-:Y:S01]  /*2a20*/  MOV R34, RZ ;  /* 0x000000ff00227202 */ /* 0x000fe20000000f00 */
[----:B0-----:R-:W-:-:S09]  /*2a30*/  UISETP.GE.U32.AND UP1, UPT, UR5, 0x4, UPT ;  /* 0x000000040500788c */ /* 0x001fd2000bf26070 */
[----:B------:R-:W-:Y:S05]  /*2a40*/  BRA.U !UP1, `(.L_x_58) ;  /* 0x0000000509e87547 */ /* 0x000fea000b800000 */
[----:B------:R-:W-:Y:S01]  /*2a50*/  BSSY.RECONVERGENT B4, `(.L_x_59) ;  /* 0x0000078000047945 */ /* 0x000fe20003800200 */
[----:B------:R-:W-:Y:S01]  /*2a60*/  IMAD.MOV.U32 R34, RZ, RZ, RZ ;  /* 0x000000ffff227224 */ /* 0x000fe200078e00ff */
[----:B------:R-:W-:-:S07]  /*2a70*/  MOV R19, RZ ;  /* 0x000000ff00137202 */ /* 0x000fce0000000f00 */
.L_x_68:
[----:B------:R-:W0:Y:S01]  /*2a80*/  S2UR UR6, SR_CgaCtaId ;  /* 0x00000000000679c3 */ /* 0x000e220000008800 */
[----:B------:R-:W-:Y:S01]  /*2a90*/  UMOV UR5, 0x400 ;  /* 0x0000040000057882 */ /* 0x000fe20000000000 */
[----:B------:R-:W-:Y:S01]  /*2aa0*/  IMAD R18, R19, 0x4, R28 ;  /* 0x0000000413127824 */ /* 0x000fe200078e021c */
[----:B------:R-:W-:Y:S04]  /*2ab0*/  BSSY.RECONVERGENT B5, `(.L_x_60) ;  /* 0x0000020000057945 */ /* 0x000fe80003800200 */
[----:B------:R-:W-:Y:S01]  /*2ac0*/  LDS R33, [R18] ;  /* 0x0000000012217984 */ /* 0x000fe20000000800 */
[----:B------:R-:W1:Y:S01]  /*2ad0*/  LDC R3, c[0x0][0x3a0] ;  /* 0x0000e800ff037b82 */ /* 0x000e620000000800 */
[----:B0-----:R-:W-:-:S06]  /*2ae0*/  ULEA UR5, UR6, UR5, 0x18 ;  /* 0x0000000506057291 */ /* 0x001fcc000f8ec0ff */
[C---:B------:R-:W-:Y:S02]  /*2af0*/  LEA R0, R19.reuse, UR5, 0x2 ;  /* 0x0000000513007c11 */ /* 0x040fe4000f8e10ff */
[----:B------:R-:W-:Y:S02]  /*2b00*/  IADD3 R19, PT, PT, R19, 0x4, RZ ;  /* 0x0000000413137810 */ /* 0x000fe40007ffe0ff */
[----:B-1----:R-:W-:Y:S01]  /*2b10*/  LEA R32, R3, R0, 0x3 ;  /* 0x0000000003207211 */ /* 0x002fe200078e18ff */
[----:B------:R-:W0:Y:S01]  /*2b20*/  LDS.128 R12, [R0] ;  /* 0x00000000000c7984 */ /* 0x000e220000000c00 */
[----:B------:R-:W-:-:S03]  /*2b30*/  ISETP.NE.AND P2, PT, R19, R22, PT ;  /* 0x000000161300720c */ /* 0x000fc60003f45270 */
[----:B------:R-:W1:Y:S01]  /*2b40*/  LDS.64 R16, [R32] ;  /* 0x0000000020107984 */ /* 0x000e620000000a00 */
[----:B0-----:R-:W-:-:S04]  /*2b50*/  FADD R12, R12, -R2 ;  /* 0x800000020c0c7221 */ /* 0x001fc80000000000 */
[----:B------:R-:W-:Y:S01]  /*2b60*/  FADD R12, R12, 0.5 ;  /* 0x3f0000000c0c7421 */ /* 0x000fe20000000000 */
[----:B-1----:R-:W-:-:S03]  /*2b70*/  FFMA R16, R16, R16, 1.00000001335143196e-10 ;  /* 0x2edbe6ff10107423 */ /* 0x002fc60000000010 */
[----:B------:R-:W0:Y:S08]  /*2b80*/  FRND.FLOOR R3, R12 ;  /* 0x0000000c00037307 */ /* 0x000e300000205000 */
[----:B------:R-:W1:Y:S01]  /*2b90*/  MUFU.RCP R35, R16 ;  /* 0x0000001000237308 */ /* 0x000e620000001000 */
[----:B0-----:R-:W-:-:S04]  /*2ba0*/  FADD R3, R12, -R3 ;  /* 0x800000030c037221 */ /* 0x001fc80000000000 */
[----:B------:R-:W-:-:S05]  /*2bb0*/  FADD R0, R3, -0.5 ;  /* 0xbf00000003007421 */ /* 0x000fca0000000000 */
[----:B------:R-:W-:Y:S01]  /*2bc0*/  FSETP.GEU.AND P0, PT, |R0|, R5, PT ;  /* 0x000000050000720b */ /* 0x000fe20003f0e200 */
[----:B-1----:R-:W-:Y:S01]  /*2bd0*/  FFMA R36, -R16, R35, 1 ;  /* 0x3f80000010247423 */ /* 0x002fe20000000123 */
[----:B------:R-:W-:-:S03]  /*2be0*/  MOV R0, 0x3f800000 ;  /* 0x3f80000000007802 */ /* 0x000fc60000000f00 */
[----:B------:R-:W-:Y:S01]  /*2bf0*/  FFMA R36, R35, R36, R35 ;  /* 0x0000002423247223 */ /* 0x000fe20000000023 */
[----:B------:R-:W-:-:S05]  /*2c00*/  FSEL R0, R0, 0.89999997615814208984, P0 ;  /* 0x3f66666600007808 */ /* 0x000fca0000000000 */
[----:B------:R-:W-:-:S04]  /*2c10*/  FADD R0, -R0, R33 ;  /* 0x0000002100007221 */ /* 0x000fc80000000100 */
[----:B------:R-:W-:-:S04]  /*2c20*/  FMUL R3, R0, R0 ;  /* 0x0000000000037220 */ /* 0x000fc80000400000 */
[----:B------:R-:W0:Y:S01]  /*2c30*/  FCHK P0, R3, R16 ;  /* 0x0000001003007302 */ /* 0x000e220000000000 */
[----:B------:R-:W-:-:S04]  /*2c40*/  FFMA R33, R3, R36, RZ ;  /* 0x0000002403217223 */ /* 0x000fc800000000ff */
[----:B------:R-:W-:-:S04]  /*2c50*/  FFMA R0, -R16, R33, R3 ;  /* 0x0000002110007223 */ /* 0x000fc80000000103 */
[----:B------:R-:W-:Y:S01]  /*2c60*/  FFMA R0, R36, R0, R33 ;  /* 0x0000000024007223 */ /* 0x000fe20000000021 */
[----:B0-----:R-:W-:Y:S06]  /*2c70*/  @!P0 BRA `(.L_x_61) ;  /* 0x00000000000c8947 */ /* 0x001fec0003800000 */
[----:B------:R-:W-:Y:S01]  /*2c80*/  IMAD.MOV.U32 R0, RZ, RZ, R16 ;  /* 0x000000ffff007224 */ /* 0x000fe200078e0010 */
[----:B------:R-:W-:-:S07]  /*2c90*/  MOV R12, 0x2cb0 ;  /* 0x00002cb0000c7802 */ /* 0x000fce0000000f00 */
[----:B------:R-:W-:Y:S05]  /*2ca0*/  CALL.REL.NOINC `($__internal_0_$__cuda_sm3x_div_rn_noftz_f32_slowpath) ;  /* 0x0000000c00c87944 */ /* 0x000fea0003c00000 */
.L_x_61:
[----:B------:R-:W-:Y:S05]  /*2cb0*/  BSYNC.RECONVERGENT B5 ;  /* 0x0000000000057941 */ /* 0x000fea0003800200 */
.L_x_60:
[----:B------:R-:W-:Y:S01]  /*2cc0*/  FADD R13, R13, -R2 ;  /* 0x800000020d0d7221 */ /* 0x000fe20000000000 */
[----:B------:R-:W0:Y:S01]  /*2cd0*/  LDS R36, [R18+0x4] ;  /* 0x0000040012247984 */ /* 0x000e220000000800 */
[----:B------:R-:W-:Y:S02]  /*2ce0*/  HFMA2 R3, -RZ, RZ, 1.875, 0 ;  /* 0x3f800000ff037431 */ /* 0x000fe400000001ff */
[----:B------:R-:W-:Y:S01]  /*2cf0*/  FFMA R12, R17, R17, 1.00000001335143196e-10 ;  /* 0x2edbe6ff110c7423 */ /* 0x000fe20000000011 */
[----:B------:R-:W-:Y:S01]  /*2d00*/  FADD R13, R13, 0.5 ;  /* 0x3f0000000d0d7421 */ /* 0x000fe20000000000 */
[----:B------:R-:W-:Y:S01]  /*2d10*/  BSSY.RECONVERGENT B5, `(.L_x_62) ;  /* 0x0000014000057945 */ /* 0x000fe20003800200 */
[----:B------:R-:W-:Y:S01]  /*2d20*/  FADD R34, R0, R34 ;  /* 0x0000002200227221 */ /* 0x000fe20000000000 */
[----:B------:R-:W-:Y:S08]  /*2d30*/  MUFU.RCP R17, R12 ;  /* 0x0000000c00117308 */ /* 0x000ff00000001000 */
[----:B------:R-:W1:Y:S02]  /*2d40*/  FRND.FLOOR R16, R13 ;  /* 0x0000000d00107307 */ /* 0x000e640000205000 */
[----:B-1----:R-:W-:-:S04]  /*2d50*/  FADD R16, R13, -R16 ;  /* 0x800000100d107221 */ /* 0x002fc80000000000 */
[----:B------:R-:W-:-:S05]  /*2d60*/  FADD R16, R16, -0.5 ;  /* 0xbf00000010107421 */ /* 0x000fca0000000000 */
[----:B------:R-:W-:Y:S01]  /*2d70*/  FSETP.GEU.AND P0, PT, |R16|, R5, PT ;  /* 0x000000051000720b */ /* 0x000fe20003f0e200 */
[----:B------:R-:W-:-:S03]  /*2d80*/  FFMA R16, -R12, R17, 1 ;  /* 0x3f8000000c107423 */ /* 0x000fc60000000111 */
[----:B------:R-:W-:Y:S01]  /*2d90*/  FSEL R3, R3, 0.89999997615814208984, P0 ;  /* 0x3f66666603037808 */ /* 0x000fe20000000000 */
[----:B------:R-:W-:-:S04]  /*2da0*/  FFMA R16, R17, R16, R17 ;  /* 0x0000001011107223 */ /* 0x000fc80000000011 */
[----:B0-----:R-:W-:-:S04]  /*2db0*/  FADD R3, -R3, R36 ;  /* 0x0000002403037221 */ /* 0x001fc80000000100 */
[----:B------:R-:W-:-:S04]  /*2dc0*/  FMUL R3, R3, R3 ;  /* 0x0000000303037220 */ /* 0x000fc80000400000 */
[----:B------:R-:W0:Y:S01]  /*2dd0*/  FCHK P0, R3, R12 ;  /* 0x0000000c03007302 */ /* 0x000e220000000000 */
[----:B------:R-:W-:-:S04]  /*2de0*/  FFMA R13, R3, R16, RZ ;  /* 0x00000010030d7223 */ /* 0x000fc800000000ff */
[----:B------:R-:W-:-:S04]  /*2df0*/  FFMA R17, -R12, R13, R3 ;  /* 0x0000000d0c117223 */ /* 0x000fc80000000103 */
[----:B------:R-:W-:Y:S01]  /*2e00*/  FFMA R0, R16, R17, R13 ;  /* 0x0000001110007223 */ /* 0x000fe2000000000d */
[----:B0-----:R-:W-:Y:S06]  /*2e10*/  @!P0 BRA `(.L_x_63) ;  /* 0x00000000000c8947 */ /* 0x001fec0003800000 */
[----:B------:R-:W-:Y:S02]  /*2e20*/  MOV R0, R12 ;  /* 0x0000000c00007202 */ /* 0x000fe40000000f00 */
[----:B------:R-:W-:-:S07]  /*2e30*/  MOV R12, 0x2e50 ;  /* 0x00002e50000c7802 */ /* 0x000fce0000000f00 */
[----:B------:R-:W-:Y:S05]  /*2e40*/  CALL.REL.NOINC `($__internal_0_$__cuda_sm3x_div_rn_noftz_f32_slowpath) ;  /* 0x0000000c00607944 */ /* 0x000fea0003c00000 */
.L_x_63:
[----:B------:R-:W-:Y:S05]  /*2e50*/  BSYNC.RECONVERGENT B5 ;  /* 0x0000000000057941 */ /* 0x000fea0003800200 */
.L_x_62:
[----:B------:R-:W0:Y:S01]  /*2e60*/  LDS.64 R12, [R32+0x8] ;  /* 0x00000800200c7984 */ /* 0x000e220000000a00 */
[----:B------:R-:W-:Y:S01]  /*2e70*/  FADD R14, R14, -R2 ;  /* 0x800000020e0e7221 */ /* 0x000fe20000000000 */
[----:B------:R-:W-:Y:S01]  /*2e80*/  BSSY.RECONVERGENT B5, `(.L_x_64) ;  /* 0x0000018000057945 */ /* 0x000fe20003800200 */
[----:B------:R-:W-:Y:S01]  /*2e90*/  FADD R34, R34, R0 ;  /* 0x0000000022227221 */ /* 0x000fe20000000000 */
[----:B------:R-:W1:Y:S01]  /*2ea0*/  LDS R16, [R18+0x8] ;  /* 0x0000080012107984 */ /* 0x000e620000000800 */
[----:B------:R-:W-:-:S04]  /*2eb0*/  FADD R14, R14, 0.5 ;  /* 0x3f0000000e0e7421 */ /* 0x000fc80000000000 */
[----:B------:R-:W2:Y:S02]  /*2ec0*/  FRND.FLOOR R3, R14 ;  /* 0x0000000e00037307 */ /* 0x000ea40000205000 */
[----:B--2---:R-:W-:Y:S01]  /*2ed0*/  FADD R3, R14, -R3 ;  /* 0x800000030e037221 */ /* 0x004fe20000000000 */
[----:B0-----:R-:W-:-:S03]  /*2ee0*/  FFMA R36, R12, R12, 1.00000001335143196e-10 ;  /* 0x2edbe6ff0c247423 */ /* 0x001fc6000000000c */
[----:B------:R-:W-:Y:S01]  /*2ef0*/  FADD R12, R3, -0.5 ;  /* 0xbf000000030c7421 */ /* 0x000fe20000000000 */
[----:B------:R-:W-:Y:S01]  /*2f00*/  IMAD.MOV.U32 R3, RZ, RZ, 0x3f800000 ;  /* 0x3f800000ff037424 */ /* 0x000fe200078e00ff */
[----:B------:R-:W0:Y:S03]  /*2f10*/  MUFU.RCP R17, R36 ;  /* 0x0000002400117308 */ /* 0x000e260000001000 */
[----:B------:R-:W-:-:S04]  /*2f20*/  FSETP.GEU.AND P0, PT, |R12|, R5, PT ;  /* 0x000000050c00720b */ /* 0x000fc80003f0e200 */
[----:B------:R-:W-:-:S05]  /*2f30*/  FSEL R3, R3, 0.89999997615814208984, P0 ;  /* 0x3f66666603037808 */ /* 0x000fca0000000000 */
[----:B-1----:R-:W-:-:S04]  /*2f40*/  FADD R3, -R3, R16 ;  /* 0x0000001003037221 */ /* 0x002fc80000000100 */
[----:B------:R-:W-:Y:S01]  /*2f50*/  FMUL R3, R3, R3 ;  /* 0x0000000303037220 */ /* 0x000fe20000400000 */
[----:B0-----:R-:W-:-:S03]  /*2f60*/  FFMA R12, -R36, R17, 1 ;  /* 0x3f800000240c7423 */ /* 0x001fc60000000111 */
[----:B------:R-:W0:Y:S01]  /*2f70*/  FCHK P0, R3, R36 ;  /* 0x0000002403007302 */ /* 0x000e220000000000 */
[----:B------:R-:W-:-:S04]  /*2f80*/  FFMA R12, R17, R12, R17 ;  /* 0x0000000c110c7223 */ /* 0x000fc80000000011 */
[----:B------:R-:W-:-:S04]  /*2f90*/  FFMA R17, R3, R12, RZ ;  /* 0x0000000c03117223 */ /* 0x000fc800000000ff */
[----:B------:R-:W-:-:S04]  /*2fa0*/  FFMA R14, -R36, R17, R3 ;  /* 0x00000011240e7223 */ /* 0x000fc80000000103 */
[----:B------:R-:W-:Y:S01]  /*2fb0*/  FFMA R0, R12, R14, R17 ;  /* 0x0000000e0c007223 */ /* 0x000fe20000000011 */
[----:B0-----:R-:W-:Y:S06]  /*2fc0*/  @!P0 BRA `(.L_x_65) ;  /* 0x00000000000c8947 */ /* 0x001fec0003800000 */
[----:B------:R-:W-:Y:S02]  /*2fd0*/  MOV R0, R36 ;  /* 0x0000002400007202 */ /* 0x000fe40000000f00 */
[----:B------:R-:W-:-:S07]  /*2fe0*/  MOV R12, 0x3000 ;  /* 0x00003000000c7802 */ /* 0x000fce0000000f00 */
[----:B------:R-:W-:Y:S05]  /*2ff0*/  CALL.REL.NOINC `($__internal_0_$__cuda_sm3x_div_rn_noftz_f32_slowpath) ;  /* 0x0000000800f47944 */ /* 0x000fea0003c00000 */
.L_x_65:
[----:B------:R-:W-:Y:S05]  /*3000*/  BSYNC.RECONVERGENT B5 ;  /* 0x0000000000057941 */ /* 0x000fea0003800200 */
.L_x_64:
        /* <DEDUP_REMOVED lines=25> */
.L_x_67:
[----:B------:R-:W-:Y:S05]  /*31a0*/  BSYNC.RECONVERGENT B5 ;  /* 0x0000000000057941 */ /* 0x000fea0003800200 */
.L_x_66:
[----:B------:R-:W-:Y:S01]  /*31b0*/  FADD R34, R34, R0 ;  /* 0x0000000022227221 */ /* 0x000fe20000000000 */
[----:B------:R-:W-:Y:S06]  /*31c0*/  @P2 BRA `(.L_x_68) ;  /* 0xfffffff8002c2947 */ /* 0x000fec000383ffff */
[----:B------:R-:W-:Y:S05]  /*31d0*/  BSYNC.RECONVERGENT B4 ;  /* 0x0000000000047941 */ /* 0x000fea0003800200 */
.L_x_59:
[----:B------:R-:W-:-:S07]  /*31e0*/  MOV R17, R22 ;  /* 0x0000001600117202 */ /* 0x000fce0000000f00 */
.L_x_58:
[----:B------:R-:W-:Y:S01]  /*31f0*/  ISETP.NE.AND P0, PT, R25, RZ, PT ;  /* 0x000000ff1900720c */ /* 0x000fe20003f05270 */
[----:B------:R-:W-:-:S12]  /*3200*/  BSSY.RECONVERGENT B4, `(.L_x_69) ;  /* 0x000006b000047945 */ /* 0x000fd80003800200 */
[----:B------:R-:W-:Y:S05]  /*3210*/  @!P0 BRA `(.L_x_70) ;  /* 0x0000000400a48947 */ /* 0x000fea0003800000 */
[----:B------:R-:W-:Y:S01]  /*3220*/  ISETP.NE.AND P0, PT, R8, RZ, PT ;  /* 0x000000ff0800720c */ /* 0x000fe20003f05270 */
[----:B------:R-:W-:-:S12]  /*3230*/  BSSY.RECONVERGENT B5, `(.L_x_71) ;  /* 0x0000042000057945 */ /* 0x000fd80003800200 */
[----:B------:R-:W-:Y:S05]  /*3240*/  @!P0 BRA `(.L_x_72) ;  /* 0x0000000400008947 */ /* 0x000fea0003800000 */
[----:B------:R-:W0:Y:S01]  /*3250*/  S2UR UR6, SR_CgaCtaId ;  /* 0x00000000000679c3 */ /* 0x000e220000008800 */
[----:B------:R-:W-:Y:S01]  /*3260*/  UMOV UR5, 0x400 ;  /* 0x0000040000057882 */ /* 0x000fe20000000000 */
[----:B------:R-:W-:Y:S01]  /*3270*/  IMAD R13, R17, 0x4, R28 ;  /* 0x00000004110d7824 */ /* 0x000fe200078e021c */
[----:B------:R-:W-:Y:S04]  /*3280*/  BSSY.RECONVERGENT B6, `(.L_x_73) ;  /* 0x000001e000067945 */ /* 0x000fe80003800200 */
[----:B------:R-:W-:Y:S01]  /*3290*/  LDS R16, [R13] ;  /* 0x000000000d107984 */ /* 0x000fe20000000800 */
[----:B------:R-:W1:Y:S01]  /*32a0*/  LDC R14, c[0x0][0x3a0] ;  /* 0x0000e800ff0e7b82 */ /* 0x000e620000000800 */
[----:B0-----:R-:W-:-:S06]  /*32b0*/  ULEA UR5, UR6, UR5, 0x18 ;  /* 0x0000000506057291 */ /* 0x001fcc000f8ec0ff */
[----:B------:R-:W-:-:S04]  /*32c0*/  LEA R15, R17, UR5, 0x2 ;  /* 0x00000005110f7c11 */ /* 0x000fc8000f8e10ff */
[----:B-1----:R-:W-:Y:S01]  /*32d0*/  LEA R14, R14, R15, 0x3 ;  /* 0x0000000f0e0e7211 */ /* 0x002fe200078e18ff */
[----:B------:R-:W0:Y:S04]  /*32e0*/  LDS R3, [R15] ;  /* 0x000000000f037984 */ /* 0x000e280000000800 */
[----:B------:R-:W1:Y:S01]  /*32f0*/  LDS R12, [R14] ;  /* 0x000000000e0c7984 */ /* 0x000e620000000800 */
[----:B0-----:R-:W-:-:S04]  /*3300*/  FADD R3, R3, -R2 ;  /* 0x8000000203037221 */ /* 0x001fc80000000000 */
[----:B------:R-:W-:Y:S01]  /*3310*/  FADD R0, R3, 0.5 ;  /* 0x3f00000003007421 */ /* 0x000fe20000000000 */
[----:B-1----:R-:W-:-:S03]  /*3320*/  FFMA R32, R12, R12, 1.00000001335143196e-10 ;  /* 0x2edbe6ff0c207423 */ /* 0x002fc6000000000c */
[----:B------:R-:W0:Y:S08]  /*3330*/  FRND.FLOOR R3, R0 ;  /* 0x0000000000037307 */ /* 0x000e300000205000 */
[----:B------:R-:W1:Y:S01]  /*3340*/  MUFU.RCP R18, R32 ;  /* 0x0000002000127308 */ /* 0x000e620000001000 */
[----:B0-----:R-:W-:-:S04]  /*3350*/  FADD R3, R0, -R3 ;  /* 0x8000000300037221 */ /* 0x001fc80000000000 */
[----:B------:R-:W-:Y:S01]  /*3360*/  FADD R12, R3, -0.5 ;  /* 0xbf000000030c7421 */ /* 0x000fe20000000000 */
[----:B------:R-:W-:-:S04]  /*3370*/  HFMA2 R3, -RZ, RZ, 1.875, 0 ;  /* 0x3f800000ff037431 */ /* 0x000fc800000001ff */
[----:B------:R-:W-:Y:S01]  /*3380*/  FSETP.GEU.AND P0, PT, |R12|, R5, PT ;  /* 0x000000050c00720b */ /* 0x000fe20003f0e200 */
[----:B-1----:R-:W-:-:S04]  /*3390*/  FFMA R19, -R32, R18, 1 ;  /* 0x3f80000020137423 */ /* 0x002fc80000000112 */
        /* <DEDUP_REMOVED lines=12> */
.L_x_74:
[----:B------:R-:W-:Y:S05]  /*3460*/  BSYNC.RECONVERGENT B6 ;  /* 0x0000000000067941 */ /* 0x000fea0003800200 */
.L_x_73:
[----:B------:R-:W0:Y:S01]  /*3470*/  LDS R15, [R15+0x4] ;  /* 0x000004000f0f7984 */ /* 0x000e220000000800 */
[----:B------:R-:W-:Y:S01]  /*3480*/  BSSY.RECONVERGENT B6, `(.L_x_75) ;  /* 0x000001a000067945 */ /* 0x000fe20003800200 */
[----:B------:R-:W-:Y:S02]  /*3490*/  FADD R34, R34, R0 ;  /* 0x0000000022227221 */ /* 0x000fe40000000000 */
[----:B------:R-:W1:Y:S04]  /*34a0*/  LDS R14, [R14+0x4] ;  /* 0x000004000e0e7984 */ /* 0x000e680000000800 */
[----:B------:R-:W2:Y:S01]  /*34b0*/  LDS R18, [R13+0x4] ;  /* 0x000004000d127984 */ /* 0x000ea20000000800 */
[----:B0-----:R-:W-:-:S04]  /*34c0*/  FADD R3, R15, -R2 ;  /* 0x800000020f037221 */ /* 0x001fc80000000000 */
[----:B------:R-:W-:Y:S01]  /*34d0*/  FADD R12, R3, 0.5 ;  /* 0x3f000000030c7421 */ /* 0x000fe20000000000 */
[----:B-1----:R-:W-:-:S03]  /*34e0*/  FFMA R32, R14, R14, 1.00000001335143196e-10 ;  /* 0x2edbe6ff0e207423 */ /* 0x002fc6000000000e */
[----:B------:R-:W0:Y:S08]  /*34f0*/  FRND.FLOOR R3, R12 ;  /* 0x0000000c00037307 */ /* 0x000e300000205000 */
[----:B------:R-:W1:Y:S01]  /*3500*/  MUFU.RCP R19, R32 ;  /* 0x0000002000137308 */ /* 0x000e620000001000 */
[----:B0-----:R-:W-:-:S04]  /*3510*/  FADD R3, R12, -R3 ;  /* 0x800000030c037221 */ /* 0x001fc80000000000 */
[----:B------:R-:W-:Y:S01]  /*3520*/  FADD R16, R3, -0.5 ;  /* 0xbf00000003107421 */ /* 0x000fe20000000000 */
[----:B------:R-:W-:-:S04]  /*3530*/  IMAD.MOV.U32 R3, RZ, RZ, 0x3f800000 ;  /* 0x3f800000ff037424 */ /* 0x000fc800078e00ff */
[----:B------:R-:W-:Y:S01]  /*3540*/  FSETP.GEU.AND P0, PT, |R16|, R5, PT ;  /* 0x000000051000720b */ /* 0x000fe20003f0e200 */
[----:B-1----:R-:W-:-:S03]  /*3550*/  FFMA R14, -R32, R19, 1 ;  /* 0x3f800000200e7423 */ /* 0x002fc60000000113 */
[----:B------:R-:W-:Y:S01]  /*3560*/  FSEL R3, R3, 0.89999997615814208984, P0 ;  /* 0x3f66666603037808 */ /* 0x000fe20000000000 */
[----:B------:R-:W-:-:S04]  /*3570*/  FFMA R14, R19, R14, R19 ;  /* 0x0000000e130e7223 */ /* 0x000fc80000000013 */
[----:B--2---:R-:W-:-:S04]  /*3580*/  FADD R3, -R3, R18 ;  /* 0x0000001203037221 */ /* 0x004fc80000000100 */
        /* <DEDUP_REMOVED lines=9> */
.L_x_76:
[----:B------:R-:W-:Y:S05]  /*3620*/  BSYNC.RECONVERGENT B6 ;  /* 0x0000000000067941 */ /* 0x000fea0003800200 */
.L_x_75:
[----:B------:R-:W-:Y:S01]  /*3630*/  FADD R34, R34, R0 ;  /* 0x0000000022227221 */ /* 0x000fe20000000000 */
[----:B------:R-:W-:-:S07]  /*3640*/  IADD3 R17, PT, PT, R17, 0x2, RZ ;  /* 0x0000000211117810 */ /* 0x000fce0007ffe0ff */
.L_x_72:
[----:B------:R-:W-:Y:S05]  /*3650*/  BSYNC.RECONVERGENT B5 ;  /* 0x0000000000057941 */ /* 0x000fea0003800200 */
.L_x_71:
[----:B------:R-:W-:-:S13]  /*3660*/  ISETP.NE.AND P0, PT, R23, RZ, PT ;  /* 0x000000ff1700720c */ /* 0x000fda0003f05270 */
[----:B------:R-:W-:Y:S05]  /*3670*/  @!P0 BRA `(.L_x_70) ;  /* 0x00000000008c8947 */ /* 0x000fea0003800000 */
[----:B------:R-:W0:Y:S01]  /*3680*/  S2UR UR6, SR_CgaCtaId ;  /* 0x00000000000679c3 */ /* 0x000e220000008800 */
[----:B------:R-:W-:Y:S01]  /*3690*/  UMOV UR5, 0x400 ;  /* 0x0000040000057882 */ /* 0x000fe20000000000 */
[----:B------:R-:W-:Y:S06]  /*36a0*/  BSSY.RECONVERGENT B5, `(.L_x_77) ;  /* 0x000001f000057945 */ /* 0x000fec0003800200 */
[----:B------:R-:W1:Y:S01]  /*36b0*/  LDC R13, c[0x0][0x3a0] ;  /* 0x0000e800ff0d7b82 */ /* 0x000e620000000800 */
[----:B0-----:R-:W-:-:S06]  /*36c0*/  ULEA UR5, UR6, UR5, 0x18 ;  /* 0x0000000506057291 */ /* 0x001fcc000f8ec0ff */
[----:B------:R-:W-:-:S05]  /*36d0*/  LEA R0, R17, UR5, 0x2 ;  /* 0x0000000511007c11 */ /* 0x000fca000f8e10ff */
[----:B------:R-:W0:Y:S01]  /*36e0*/  LDS R3, [R0] ;  /* 0x0000000000037984 */ /* 0x000e220000000800 */
[----:B-1----:R-:W-:Y:S01]  /*36f0*/  IMAD R14, R13, 0x8, R0 ;  /* 0x000000080d0e7824 */ /* 0x002fe200078e0200 */
[----:B------:R-:W-:-:S05]  /*3700*/  LEA R13, R17, R28, 0x2 ;  /* 0x0000001c110d7211 */ /* 0x000fca00078e10ff */
[----:B------:R-:W1:Y:S04]  /*3710*/  LDS R14, [R14] ;  /* 0x000000000e0e7984 */ /* 0x000e680000000800 */
[----:B------:R-:W2:Y:S01]  /*3720*/  LDS R13, [R13] ;  /* 0x000000000d0d7984 */ /* 0x000ea20000000800 */
        /* <DEDUP_REMOVED lines=8> */
[----:B------:R-:W-:Y:S02]  /*37b0*/  HFMA2 R0, -RZ, RZ, 1.875, 0 ;  /* 0x3f800000ff007431 */ /* 0x000fe400000001ff */
[----:B-1----:R-:W-:-:S04]  /*37c0*/  FFMA R14, -R16, R15, 1 ;  /* 0x3f800000100e7423 */ /* 0x002fc8000000010f */
[----:B------:R-:W-:Y:S01]  /*37d0*/  FFMA R14, R15, R14, R15 ;  /* 0x0000000e0f0e7223 */ /* 0x000fe2000000000f */
[----:B------:R-:W-:-:S05]  /*37e0*/  FSEL R0, R0, 0.89999997615814208984, P0 ;  /* 0x3f66666600007808 */ /* 0x000fca0000000000 */
[----:B--2---:R-:W-:-:S04]  /*37f0*/  FADD R0, -R0, R13 ;  /* 0x0000000d00007221 */ /* 0x004fc80000000100 */
        /* <DEDUP_REMOVED lines=9> */
.L_x_78:
[----:B------:R-:W-:Y:S05]  /*3890*/  BSYNC.RECONVERGENT B5 ;  /* 0x0000000000057941 */ /* 0x000fea0003800200 */
.L_x_77:
[----:B------:R-:W-:-:S07]  /*38a0*/  FADD R34, R34, R0 ;  /* 0x0000000022227221 */ /* 0x000fce0000000000 */
.L_x_70:
[----:B------:R-:W-:Y:S05]  /*38b0*/  BSYNC.RECONVERGENT B4 ;  /* 0x0000000000047941 */ /* 0x000fea0003800200 */
.L_x_69:
[----:B------:R-:W-:-:S13]  /*38c0*/  FSETP.GEU.AND P0, PT, R34, R21, PT ;  /* 0x000000152200720b */ /* 0x000fda0003f0e000 */
[----:B------:R-:W-:Y:S01]  /*38d0*/  @!P0 MOV R21, R34 ;  /* 0x0000002200158202 */ /* 0x000fe20000000f00 */
[----:B------:R-:W-:Y:S01]  /*38e0*/  @!P0 IMAD.MOV.U32 R20, RZ, RZ, 0x3dcccccd ;  /* 0x3dcccccdff148424 */ /* 0x000fe200078e00ff */
[----:B------:R-:W-:Y:S02]  /*38f0*/  @!P0 MOV R10, R2 ;  /* 0x00000002000a8202 */ /* 0x000fe40000000f00 */
[----:B------:R-:W-:-:S07]  /*3900*/  @!P0 MOV R11, R6 ;  /* 0x00000006000b8202 */ /* 0x000fce0000000f00 */
.L_x_57:
[----:B------:R-:W-:Y:S05]  /*3910*/  BSYNC.RECONVERGENT B3 ;  /* 0x0000000000037941 */ /* 0x000fea0003800200 */
.L_x_56:
[----:B------:R-:W-:-:S04]  /*3920*/  IADD3 R4, PT, PT, R9, R4, RZ ;  /* 0x0000000409047210 */ /* 0x000fc80007ffe0ff */
[----:B------:R-:W-:-:S13]  /*3930*/  ISETP.GE.U32.AND P0, PT, R4, 0x14, PT ;  /* 0x000000140400780c */ /* 0x000fda0003f06070 */
[----:B------:R-:W-:Y:S05]  /*3940*/  @!P0 BRA `(.L_x_79) ;  /* 0xffffffe4001c8947 */ /* 0x000fea000383ffff */
.L_x_44:
[----:B------:R-:W-:Y:S05]  /*3950*/  BSYNC.RECONVERGENT B2 ;  /* 0x0000000000027941 */ /* 0x000fea0003800200 */
.L_x_43:
[----:B------:R-:W-:Y:S06]  /*3960*/  BAR.SYNC.DEFER_BLOCKING 0x0 ;  /* 0x0000000000007b1d */ /* 0x000fec0000010000 */
[----:B------:R-:W-:Y:S05]  /*3970*/  BRA.U UP0, `(.L_x_80) ;  /* 0xffffffdd00607547 */ /* 0x000fea000b83ffff */
[----:B0-----:R-:W0:Y:S01]  /*3980*/  LDC R0, c[0x0][0x3a0] ;  /* 0x0000e800ff007b82 */ /* 0x001e220000000800 */
[----:B------:R-:W-:Y:S01]  /*3990*/  ISETP.GE.U32.AND P0, PT, R9, 0x2, PT ;  /* 0x000000020900780c */ /* 0x000fe20003f06070 */
[----:B0-----:R-:W-:-:S05]  /*39a0*/  IMAD R27, R0, 0x8, R27 ;  /* 0x00000008001b7824 */ /* 0x001fca00078e021b */
[----:B------:R-:W-:-:S05]  /*39b0*/  LEA R0, R30, R27, 0x2 ;  /* 0x0000001b1e007211 */ /* 0x000fca00078e10ff */
[----:B------:R0:W-:Y:S01]  /*39c0*/  STS [R0], R21 ;  /* 0x0000001500007388 */ /* 0x0001e20000000800 */
[----:B------:R-:W-:Y:S06]  /*39d0*/  BAR.SYNC.DEFER_BLOCKING 0x0 ;  /* 0x0000000000007b1d */ /* 0x000fec0000010000 */
[----:B------:R-:W-:Y:S05]  /*39e0*/  @!P0 BRA `(.L_x_81) ;  /* 0x0000000000388947 */ /* 0x000fea0003800000 */
.L_x_84:
[----:B------:R-:W-:Y:S01]  /*39f0*/  MOV R4, R9 ;  /* 0x0000000900047202 */ /* 0x000fe20000000f00 */
[----:B------:R-:W-:Y:S01]  /*3a00*/  BSSY.RECONVERGENT B0, `(.L_x_82) ;  /* 0x0000009000007945 */ /* 0x000fe20003800200 */
[----:B------:R-:W-:-:S04]  /*3a10*/  SHF.R.U32.HI R9, RZ, 0x1, R9 ;  /* 0x00000001ff097819 */ /* 0x000fc80000011609 */
[----:B------:R-:W-:-:S13]  /*3a20*/  ISETP.GE.U32.AND P0, PT, R30, R9, PT ;  /* 0x000000091e00720c */ /* 0x000fda0003f06070 */
[----:B-1----:R-:W-:Y:S05]  /*3a30*/  @P0 BRA `(.L_x_83) ;  /* 0x0000000000140947 */ /* 0x002fea0003800000 */
[----:B------:R-:W-:Y:S01]  /*3a40*/  IMAD R2, R9, 0x4, R0 ;  /* 0x0000000409027824 */ /* 0x000fe200078e0200 */
[----:B------:R-:W-:Y:S05]  /*3a50*/  LDS R3, [R0] ;  /* 0x0000000000037984 */ /* 0x000fea0000000800 */
[----:B------:R-:W1:Y:S02]  /*3a60*/  LDS R2, [R2] ;  /* 0x0000000002027984 */ /* 0x000e640000000800 */
[----:B-1----:R-:W-:-:S13]  /*3a70*/  FSETP.GEU.AND P0, PT, R2, R3, PT ;  /* 0x000000030200720b */ /* 0x002fda0003f0e000 */
[----:B------:R1:W-:Y:S02]  /*3a80*/  @!P0 STS [R0], R2 ;  /* 0x0000000200008388 */ /* 0x0003e40000000800 */
.L_x_83:
[----:B------:R-:W-:Y:S05]  /*3a90*/  BSYNC.RECONVERGENT B0 ;  /* 0x0000000000007941 */ /* 0x000fea0003800200 */
.L_x_82:
[----:B------:R-:W-:Y:S01]  /*3aa0*/  BAR.SYNC.DEFER_BLOCKING 0x0 ;  /* 0x0000000000007b1d */ /* 0x000fe20000010000 */
[----:B------:R-:W-:-:S13]  /*3ab0*/  ISETP.GT.U32.AND P0, PT, R4, 0x3, PT ;  /* 0x000000030400780c */ /* 0x000fda0003f04070 */
[----:B------:R-:W-:Y:S05]  /*3ac0*/  @P0 BRA `(.L_x_84) ;  /* 0xfffffffc00c80947 */ /* 0x000fea000383ffff */
.L_x_81:
[----:B------:R-:W-:-:S13]  /*3ad0*/  ISETP.NE.AND P0, PT, R30, RZ, PT ;  /* 0x000000ff1e00720c */ /* 0x000fda0003f05270 */
[----:B------:R-:W-:Y:S05]  /*3ae0*/  @P0 EXIT ;  /* 0x000000000000094d */ /* 0x000fea0003800000 */
[----:B------:R-:W2:Y:S01]  /*3af0*/  LDS R27, [R27] ;  /* 0x000000001b1b7984 */ /* 0x000ea20000000800 */
[----:B-1----:R-:W1:Y:S08]  /*3b00*/  LDC.64 R2, c[0x0][0x3a8] ;  /* 0x0000ea00ff027b82 */ /* 0x002e700000000a00 */
[----:B------:R-:W3:Y:S08]  /*3b10*/  LDC.64 R4, c[0x0][0x3b0] ;  /* 0x0000ec00ff047b82 */ /* 0x000ef00000000a00 */
[----:B------:R-:W4:Y:S08]  /*3b20*/  LDC.64 R6, c[0x0][0x3b8] ;  /* 0x0000ee00ff067b82 */ /* 0x000f300000000a00 */
[----:B------:R-:W5:Y:S01]  /*3b30*/  LDC.64 R8, c[0x0][0x3c0] ;  /* 0x0000f000ff087b82 */ /* 0x000f620000000a00 */
[----:B-1----:R-:W-:-:S04]  /*3b40*/  IMAD.WIDE.U32 R2, R31, 0x4, R2 ;  /* 0x000000041f027825 */ /* 0x002fc800078e0002 */
[C---:B---3--:R-:W-:Y:S01]  /*3b50*/  IMAD.WIDE.U32 R4, R31.reuse, 0x4, R4 ;  /* 0x000000041f047825 */ /* 0x048fe200078e0004 */
[----:B--2---:R-:W-:Y:S03]  /*3b60*/  STG.E desc[UR8][R2.64], R27 ;  /* 0x0000001b02007986 */ /* 0x004fe6000c101908 */
[C---:B----4-:R-:W-:Y:S01]  /*3b70*/  IMAD.WIDE.U32 R6, R31.reuse, 0x4, R6 ;  /* 0x000000041f067825 */ /* 0x050fe200078e0006 */
[----:B------:R-:W-:Y:S04]  /*3b80*/  STG.E desc[UR8][R4.64], R10 ;  /* 0x0000000a04007986 */ /* 0x000fe8000c101908 */
[----:B------:R-:W-:Y:S01]  /*3b90*/  STG.E desc[UR8][R6.64], R11 ;  /* 0x0000000b06007986 */ /* 0x000fe2000c101908 */
[----:B-----5:R-:W-:-:S05]  /*3ba0*/  IMAD.WIDE.U32 R8, R31, 0x4, R8 ;  /* 0x000000041f087825 */ /* 0x020fca00078e0008 */
[----:B------:R-:W-:Y:S01]  /*3bb0*/  STG.E desc[UR8][R8.64], R20 ;  /* 0x0000001408007986 */ /* 0x000fe2000c101908 */
[----:B------:R-:W-:Y:S05]  /*3bc0*/  EXIT ;  /* 0x000000000000794d */ /* 0x000fea0003800000 */
        .weak           $__internal_0_$__cuda_sm3x_div_rn_noftz_f32_slowpath
        .type           $__internal_0_$__cuda_sm3x_div_rn_noftz_f32_slowpath,@function
        .size           $__internal_0_$__cuda_sm3x_div_rn_noftz_f32_slowpath,(.L_x_97 - $__internal_0_$__cuda_sm3x_div_rn_noftz_f32_slowpath)
$__internal_0_$__cuda_sm3x_div_rn_noftz_f32_slowpath:
[----:B------:R-:W-:Y:S01]  /*3bd0*/  SHF.R.U32.HI R16, RZ, 0x17, R0 ;  /* 0x00000017ff107819 */ /* 0x000fe20000011600 */
[----:B------:R-:W-:Y:S01]  /*3be0*/  BSSY.RECONVERGENT B0, `(.L_x_85) ;  /* 0x0000062000007945 */ /* 0x000fe20003800200 */
[----:B------:R-:W-:Y:S02]  /*3bf0*/  SHF.R.U32.HI R35, RZ, 0x17, R3 ;  /* 0x00000017ff237819 */ /* 0x000fe40000011603 */
[----:B------:R-:W-:Y:S02]  /*3c00*/  LOP3.LUT R16, R16, 0xff, RZ, 0xc0, !PT ;  /* 0x000000ff10107812 */ /* 0x000fe400078ec0ff */
[----:B------:R-:W-:Y:S02]  /*3c10*/  LOP3.LUT R35, R35, 0xff, RZ, 0xc0, !PT ;  /* 0x000000ff23237812 */ /* 0x000fe400078ec0ff */
[----:B------:R-:W-:Y:S02]  /*3c20*/  IADD3 R36, PT, PT, R16, -0x1, RZ ;  /* 0xffffffff10247810 */ /* 0x000fe40007ffe0ff */
[----:B------:R-:W-:-:S02]  /*3c30*/  IADD3 R37, PT, PT, R35, -0x1, RZ ;  /* 0xffffffff23257810 */ /* 0x000fc40007ffe0ff */
[----:B------:R-:W-:-:S04]  /*3c40*/  ISETP.GT.U32.AND P0, PT, R36, 0xfd, PT ;  /* 0x000000fd2400780c */ /* 0x000fc80003f04070 */
[----:B------:R-:W-:-:S13]  /*3c50*/  ISETP.GT.U32.OR P0, PT, R37, 0xfd, P0 ;  /* 0x000000fd2500780c */ /* 0x000fda0000704470 */
[----:B------:R-:W-:Y:S01]  /*3c60*/  @!P0 IMAD.MOV.U32 R33, RZ, RZ, RZ ;  /* 0x000000ffff218224 */ /* 0x000fe200078e00ff */
[----:B------:R-:W-:Y:S06]  /*3c70*/  @!P0 BRA `(.L_x_86) ;  /* 0x00000000005c8947 */ /* 0x000fec0003800000 */
[----:B------:R-:W-:Y:S02]  /*3c80*/  FSETP.GTU.FTZ.AND P0, PT, |R3|, +INF , PT ;  /* 0x7f8000000300780b */ /* 0x000fe40003f1c200 */
[----:B------:R-:W-:-:S04]  /*3c90*/  FSETP.GTU.FTZ.AND P1, PT, |R0|, +INF , PT ;  /* 0x7f8000000000780b */ /* 0x000fc80003f3c200 */
[----:B------:R-:W-:-:S13]  /*3ca0*/  PLOP3.LUT P0, PT, P0, P1, PT, 0xf8, 0x8f ;  /* 0x00000000008f781c */ /* 0x000fda0000703f70 */
[----:B------:R-:W-:Y:S05]  /*3cb0*/  @P0 BRA `(.L_x_87) ;  /* 0x00000004004c0947 */ /* 0x000fea0003800000 */
[----:B------:R-:W-:-:S13]  /*3cc0*/  LOP3.LUT P0, RZ, R0, 0x7fffffff, R3, 0xc8, !PT ;  /* 0x7fffffff00ff7812 */ /* 0x000fda000780c803 */
[----:B------:R-:W-:Y:S05]  /*3cd0*/  @!P0 BRA `(.L_x_88) ;  /* 0x00000004003c8947 */ /* 0x000fea0003800000 */
[C---:B------:R-:W-:Y:S02]  /*3ce0*/  FSETP.NEU.FTZ.AND P3, PT, |R3|.reuse, +INF , PT ;  /* 0x7f8000000300780b */ /* 0x040fe40003f7d200 */
[----:B------:R-:W-:Y:S02]  /*3cf0*/  FSETP.NEU.FTZ.AND P1, PT, |R0|, +INF , PT ;  /* 0x7f8000000000780b */ /* 0x000fe40003f3d200 */
[----:B------:R-:W-:-:S11]  /*3d00*/  FSETP.NEU.FTZ.AND P0, PT, |R3|, +INF , PT ;  /* 0x7f8000000300780b */ /* 0x000fd60003f1d200 */
[----:B------:R-:W-:Y:S05]  /*3d10*/  @!P1 BRA !P3, `(.L_x_88) ;  /* 0x00000004002c9947 */ /* 0x000fea0005800000 */
[----:B------:R-:W-:-:S04]  /*3d20*/  LOP3.LUT P3, RZ, R3, 0x7fffffff, RZ, 0xc0, !PT ;  /* 0x7fffffff03ff7812 */ /* 0x000fc8000786c0ff */
[----:B------:R-:W-:-:S13]  /*3d30*/  PLOP3.LUT P1, PT, P1, P3, PT, 0x2f, 0xf2 ;  /* 0x0000000000f2781c */ /* 0x000fda0000f26577 */
[----:B------:R-:W-:Y:S05]  /*3d40*/  @P1 BRA `(.L_x_89) ;  /* 0x0000000400181947 */ /* 0x000fea0003800000 */
[----:B------:R-:W-:-:S04]  /*3d50*/  LOP3.LUT P1, RZ, R0, 0x7fffffff, RZ, 0xc0, !PT ;  /* 0x7fffffff00ff7812 */ /* 0x000fc8000782c0ff */
[----:B------:R-:W-:-:S13]  /*3d60*/  PLOP3.LUT P0, PT, P0, P1, PT, 0x2f, 0xf2 ;  /* 0x0000000000f2781c */ /* 0x000fda0000702577 */
[----:B------:R-:W-:Y:S05]  /*3d70*/  @P0 BRA `(.L_x_90) ;  /* 0x0000000400000947 */ /* 0x000fea0003800000 */
[----:B------:R-:W-:Y:S02]  /*3d80*/  ISETP.GE.AND P0, PT, R37, RZ, PT ;  /* 0x000000ff2500720c */ /* 0x000fe40003f06270 */
[----:B------:R-:W-:-:S11]  /*3d90*/  ISETP.GE.AND P1, PT, R36, RZ, PT ;  /* 0x000000ff2400720c */ /* 0x000fd60003f26270 */
[----:B------:R-:W-:Y:S01]  /*3da0*/  @P0 MOV R33, RZ ;  /* 0x000000ff00210202 */ /* 0x000fe20000000f00 */
[----:B------:R-:W-:Y:S01]  /*3db0*/  @!P0 FFMA R3, R3, 1.84467440737095516160e+19, RZ ;  /* 0x5f80000003038823 */ /* 0x000fe200000000ff */
[----:B------:R-:W-:Y:S01]  /*3dc0*/  @!P0 MOV R33, 0xffffffc0 ;  /* 0xffffffc000218802 */ /* 0x000fe20000000f00 */
[----:B------:R-:W-:-:S04]  /*3dd0*/  @!P1 FFMA R0, R0, 1.84467440737095516160e+19, RZ ;  /* 0x5f80000000009823 */ /* 0x000fc800000000ff */
[----:B------:R-:W-:-:S07]  /*3de0*/  @!P1 VIADD R33, R33, 0x40 ;  /* 0x0000004021219836 */ /* 0x000fce0000000000 */
.L_x_86:
[----:B------:R-:W-:Y:S01]  /*3df0*/  LEA R37, R16, 0xc0800000, 0x17 ;  /* 0xc080000010257811 */ /* 0x000fe200078eb8ff */
[----:B------:R-:W-:Y:S01]  /*3e00*/  BSSY.RECONVERGENT B1, `(.L_x_91) ;  /* 0x0000036000017945 */ /* 0x000fe20003800200 */
[----:B------:R-:W-:Y:S02]  /*3e10*/  IADD3 R35, PT, PT, R35, -0x7f, RZ ;  /* 0xffffff8123237810 */ /* 0x000fe40007ffe0ff */
[----:B------:R-:W-:Y:S02]  /*3e20*/  IADD3 R38, PT, PT, -R37, R0, RZ ;  /* 0x0000000025267210 */ /* 0x000fe40007ffe1ff */
[C---:B------:R-:W-:Y:S01]  /*3e30*/  IADD3 R16, PT, PT, R35.reuse, 0x7f, -R16 ;  /* 0x0000007f23107810 */ /* 0x040fe20007ffe810 */
[----:B------:R-:W-:Y:S01]  /*3e40*/  IMAD R0, R35, -0x800000, R3 ;  /* 0xff80000023007824 */ /* 0x000fe200078e0203 */
[----:B------:R-:W0:Y:S01]  /*3e50*/  MUFU.RCP R36, R38 ;  /* 0x0000002600247308 */ /* 0x000e220000001000 */
[----:B------:R-:W-:Y:S02]  /*3e60*/  FADD.FTZ R37, -R38, -RZ ;  /* 0x800000ff26257221 */ /* 0x000fe40000010100 */
[----:B------:R-:W-:-:S02]  /*3e70*/  IMAD.IADD R33, R16, 0x1, R33 ;  /* 0x0000000110217824 */ /* 0x000fc400078e0221 */
[----:B0-----:R-:W-:-:S04]  /*3e80*/  FFMA R39, R36, R37, 1 ;  /* 0x3f80000024277423 */ /* 0x001fc80000000025 */
[----:B------:R-:W-:-:S04]  /*3e90*/  FFMA R39, R36, R39, R36 ;  /* 0x0000002724277223 */ /* 0x000fc80000000024 */
[----:B------:R-:W-:-:S04]  /*3ea0*/  FFMA R36, R0, R39, RZ ;  /* 0x0000002700247223 */ /* 0x000fc800000000ff */
[----:B------:R-:W-:-:S04]  /*3eb0*/  FFMA R3, R37, R36, R0 ;  /* 0x0000002425037223 */ /* 0x000fc80000000000 */
[----:B------:R-:W-:-:S04]  /*3ec0*/  FFMA R36, R39, R3, R36 ;  /* 0x0000000327247223 */ /* 0x000fc80000000024 */
[----:B------:R-:W-:-:S04]  /*3ed0*/  FFMA R37, R37, R36, R0 ;  /* 0x0000002425257223 */ /* 0x000fc80000000000 */
[----:B------:R-:W-:-:S05]  /*3ee0*/  FFMA R0, R39, R37, R36 ;  /* 0x0000002527007223 */ /* 0x000fca0000000024 */
[----:B------:R-:W-:-:S04]  /*3ef0*/  SHF.R.U32.HI R3, RZ, 0x17, R0 ;  /* 0x00000017ff037819 */ /* 0x000fc80000011600 */
[----:B------:R-:W-:-:S04]  /*3f00*/  LOP3.LUT R16, R3, 0xff, RZ, 0xc0, !PT ;  /* 0x000000ff03107812 */ /* 0x000fc800078ec0ff */
[----:B------:R-:W-:-:S04]  /*3f10*/  IADD3 R3, PT, PT, R16, R33, RZ ;  /* 0x0000002110037210 */ /* 0x000fc80007ffe0ff */
[----:B------:R-:W-:-:S04]  /*3f20*/  IADD3 R16, PT, PT, R3, -0x1, RZ ;  /* 0xffffffff03107810 */ /* 0x000fc80007ffe0ff */
[----:B------:R-:W-:-:S13]  /*3f30*/  ISETP.GE.U32.AND P0, PT, R16, 0xfe, PT ;  /* 0x000000fe1000780c */ /* 0x000fda0003f06070 */
[----:B------:R-:W-:Y:S05]  /*3f40*/  @!P0 BRA `(.L_x_92) ;  /* 0x0000000000808947 */ /* 0x000fea0003800000 */
[----:B------:R-:W-:-:S13]  /*3f50*/  ISETP.GT.AND P0, PT, R3, 0xfe, PT ;  /* 0x000000fe0300780c */ /* 0x000fda0003f04270 */
[----:B------:R-:W-:Y:S05]  /*3f60*/  @P0 BRA `(.L_x_93) ;  /* 0x00000000006c0947 */ /* 0x000fea0003800000 */
[----:B------:R-:W-:-:S13]  /*3f70*/  ISETP.GE.AND P0, PT, R3, 0x1, PT ;  /* 0x000000010300780c */ /* 0x000fda0003f06270 */
[----:B------:R-:W-:Y:S05]  /*3f80*/  @P0 BRA `(.L_x_94) ;  /* 0x0000000000740947 */ /* 0x000fea0003800000 */
[----:B------:R-:W-:Y:S02]  /*3f90*/  ISETP.GE.AND P0, PT, R3, -0x18, PT ;  /* 0xffffffe80300780c */ /* 0x000fe40003f06270 */
[----:B------:R-:W-:-:S11]  /*3fa0*/  LOP3.LUT R0, R0, 0x80000000, RZ, 0xc0, !PT ;  /* 0x8000000000007812 */ /* 0x000fd600078ec0ff */
[----:B------:R-:W-:Y:S05]  /*3fb0*/  @!P0 BRA `(.L_x_94) ;  /* 0x0000000000688947 */ /* 0x000fea0003800000 */
[-CC-:B------:R-:W-:Y:S01]  /*3fc0*/  FFMA.RZ R16, R39, R37.reuse, R36.reuse ;  /* 0x0000002527107223 */ /* 0x180fe2000000c024 */
[----:B------:R-:W-:Y:S02]  /*3fd0*/  VIADD R35, R3, 0x20 ;  /* 0x0000002003237836 */ /* 0x000fe40000000000 */
[CCC-:B------:R-:W-:Y:S01]  /*3fe0*/  FFMA.RP R33, R39.reuse, R37.reuse, R36.reuse ;  /* 0x0000002527217223 */ /* 0x1c0fe20000008024 */
[----:B------:R-:W-:Y:S01]  /*3ff0*/  FFMA.RM R36, R39, R37, R36 ;  /* 0x0000002527247223 */ /* 0x000fe20000004024 */
[C---:B------:R-:W-:Y:S02]  /*4000*/  ISETP.NE.AND P3, PT, R3.reuse, RZ, PT ;  /* 0x000000ff0300720c */ /* 0x040fe40003f65270 */
[----:B------:R-:W-:Y:S02]  /*4010*/  LOP3.LUT R16, R16, 0x7fffff, RZ, 0xc0, !PT ;  /* 0x007fffff10107812 */ /* 0x000fe400078ec0ff */
[----:B------:R-:W-:Y:S02]  /*4020*/  ISETP.NE.AND P1, PT, R3, RZ, PT ;  /* 0x000000ff0300720c */ /* 0x000fe40003f25270 */
[----:B------:R-:W-:-:S02]  /*4030*/  LOP3.LUT R16, R16, 0x800000, RZ, 0xfc, !PT ;  /* 0x0080000010107812 */ /* 0x000fc400078efcff */
[----:B------:R-:W-:Y:S02]  /*4040*/  IADD3 R3, PT, PT, -R3, RZ, RZ ;  /* 0x000000ff03037210 */ /* 0x000fe40007ffe1ff */
[----:B------:R-:W-:Y:S02]  /*4050*/  SHF.L.U32 R35, R16, R35, RZ ;  /* 0x0000002310237219 */ /* 0x000fe400000006ff */
[----:B------:R-:W-:Y:S02]  /*4060*/  FSETP.NEU.FTZ.AND P0, PT, R33, R36, PT ;  /* 0x000000242100720b */ /* 0x000fe40003f1d000 */
[----:B------:R-:W-:Y:S02]  /*4070*/  SEL R3, R3, RZ, P3 ;  /* 0x000000ff03037207 */ /* 0x000fe40001800000 */
[----:B------:R-:W-:Y:S02]  /*4080*/  ISETP.NE.AND P1, PT, R35, RZ, P1 ;  /* 0x000000ff2300720c */ /* 0x000fe40000f25270 */
[----:B------:R-:W-:-:S02]  /*4090*/  SHF.R.U32.HI R36, RZ, R3, R16 ;  /* 0x00000003ff247219 */ /* 0x000fc40000011610 */
[----:B------:R-:W-:Y:S02]  /*40a0*/  PLOP3.LUT P0, PT, P0, P1, PT, 0xf8, 0x8f ;  /* 0x00000000008f781c */ /* 0x000fe40000703f70 */
[----:B------:R-:W-:Y:S02]  /*40b0*/  SHF.R.U32.HI R16, RZ, 0x1, R36 ;  /* 0x00000001ff107819 */ /* 0x000fe40000011624 */
[----:B------:R-:W-:-:S04]  /*40c0*/  SEL R3, RZ, 0x1, !P0 ;  /* 0x00000001ff037807 */ /* 0x000fc80004000000 */
[----:B------:R-:W-:-:S04]  /*40d0*/  LOP3.LUT R3, R3, 0x1, R16, 0xf8, !PT ;  /* 0x0000000103037812 */ /* 0x000fc800078ef810 */
[----:B------:R-:W-:-:S04]  /*40e0*/  LOP3.LUT R3, R3, R36, RZ, 0xc0, !PT ;  /* 0x0000002403037212 */ /* 0x000fc800078ec0ff */
[----:B------:R-:W-:-:S04]  /*40f0*/  IADD3 R3, PT, PT, R16, R3, RZ ;  /* 0x0000000310037210 */ /* 0x000fc80007ffe0ff */
[----:B------:R-:W-:Y:S01]  /*4100*/  LOP3.LUT R0, R3, R0, RZ, 0xfc, !PT ;  /* 0x0000000003007212 */ /* 0x000fe200078efcff */
[----:B------:R-:W-:Y:S06]  /*4110*/  BRA `(.L_x_94) ;  /* 0x0000000000107947 */ /* 0x000fec0003800000 */
.L_x_93:
[----:B------:R-:W-:-:S04]  /*4120*/  LOP3.LUT R0, R0, 0x80000000, RZ, 0xc0, !PT ;  /* 0x8000000000007812 */ /* 0x000fc800078ec0ff */
[----:B------:R-:W-:Y:S01]  /*4130*/  LOP3.LUT R0, R0, 0x7f800000, RZ, 0xfc, !PT ;  /* 0x7f80000000007812 */ /* 0x000fe200078efcff */
[----:B------:R-:W-:Y:S06]  /*4140*/  BRA `(.L_x_94) ;  /* 0x0000000000047947 */ /* 0x000fec0003800000 */
.L_x_92:
[----:B------:R-:W-:-:S07]  /*4150*/  IMAD R0, R33, 0x800000, R0 ;  /* 0x0080000021007824 */ /* 0x000fce00078e0200 */
.L_x_94:
[----:B------:R-:W-:Y:S05]  /*4160*/  BSYNC.RECONVERGENT B1 ;  /* 0x0000000000017941 */ /* 0x000fea0003800200 */
.L_x_91:
[----:B------:R-:W-:Y:S05]  /*4170*/  BRA `(.L_x_95) ;  /* 0x0000000000207947 */ /* 0x000fea0003800000 */
.L_x_90:
[----:B------:R-:W-:-:S04]  /*4180*/  LOP3.LUT R0, R0, 0x80000000, R3, 0x48, !PT ;  /* 0x8000000000007812 */ /* 0x000fc800078e4803 */
[----:B------:R-:W-:Y:S01]  /*4190*/  LOP3.LUT R0, R0, 0x7f800000, RZ, 0xfc, !PT ;  /* 0x7f80000000007812 */ /* 0x000fe200078efcff */
[----:B------:R-:W-:Y:S06]  /*41a0*/  BRA `(.L_x_95) ;  /* 0x0000000000147947 */ /* 0x000fec0003800000 */
.L_x_89:
[----:B------:R-:W-:Y:S01]  /*41b0*/  LOP3.LUT R0, R0, 0x80000000, R3, 0x48, !PT ;  /* 0x8000000000007812 */ /* 0x000fe200078e4803 */
[----:B------:R-:W-:Y:S06]  /*41c0*/  BRA `(.L_x_95) ;  /* 0x00000000000c7947 */ /* 0x000fec0003800000 */
.L_x_88:
[----:B------:R-:W0:Y:S01]  /*41d0*/  MUFU.RSQ R0, -QNAN ;  /* 0xffc0000000007908 */ /* 0x000e220000001400 */
[----:B------:R-:W-:Y:S05]  /*41e0*/  BRA `(.L_x_95) ;  /* 0x0000000000047947 */ /* 0x000fea0003800000 */
.L_x_87:
[----:B------:R-:W-:-:S07]  /*41f0*/  FADD.FTZ R0, R3, R0 ;  /* 0x0000000003007221 */ /* 0x000fce0000010000 */
.L_x_95:
[----:B------:R-:W-:Y:S05]  /*4200*/  BSYNC.RECONVERGENT B0 ;  /* 0x0000000000007941 */ /* 0x000fea0003800200 */
.L_x_85:
[----:B------:R-:W-:Y:S01]  /*4210*/  HFMA2 R37, -RZ, RZ, 0, 0 ;  /* 0x00000000ff257431 */ /* 0x000fe200000001ff */
[----:B------:R-:W-:-:S04]  /*4220*/  MOV R36, R12 ;  /* 0x0000000c00247202 */ /* 0x000fc80000000f00 */
[----:B0-----:R-:W-:Y:S05]  /*4230*/  RET.REL.NODEC R36 `(tls_search_kernel) ;  /* 0xffffffbc24707950 */ /* 0x001fea0003c3ffff */
.L_x_96:
[----:B------:R-:W-:-:S00]  /*4240*/  BRA `(.L_x_96) ;  /* 0xfffffffc00fc7947 */ /* 0x000fc0000383ffff */
[----:B------:R-:W-:-:S00]  /*4250*/  NOP ;  /* 0x0000000000007918 */ /* 0x000fc00000000000 */
        /* <DEDUP_REMOVED lines=10> */
.L_x_97:


//--------------------- .nv.shared.tls_search_kernel --------------------------
	.section	.nv.shared.tls_search_kernel,"aw",@nobits
	.sectionflags	@""
	.align	16
	.zero		1024


//--------------------- .nv.shared.reserved.0     --------------------------
	.section	.nv.shared.reserved.0,"aw",@nobits
	.weak		__nv_reservedSMEM_offset_0_alias
	.size		__nv_reservedSMEM_offset_0_alias, 0, 64
	.other		__nv_reservedSMEM_offset_0_alias,@"STO_CUDA_RESERVED_SHARED STV_DEFAULT"
__nv_reservedSMEM_offset_0_alias:
	.zero		0
	.zero		64


//--------------------- .nv.constant0.tls_search_kernel --------------------------
	.section	.nv.constant0.tls_search_kernel,"a",@progbits
	.sectionflags	@""
	.align	4
.nv.constant0.tls_search_kernel:
	.zero		968


//--------------------- SYMBOLS --------------------------

	.type		.nv.reservedSmem.offset0,@object
	.size		.nv.reservedSmem.offset0,0x4
	.type		.nv.reservedSmem.cap,@object
	.size		.nv.reservedSmem.cap,0x4
